//
// Generated by NVIDIA NVVM Compiler
//
// Compiler Build ID: CL-36424714
// Cuda compilation tools, release 13.0, V13.0.88
// Based on NVVM 20.0.0
//

.version 9.0
.target sm_100
.address_size 64

	// .globl	_Z30softmaxCrossEntropyFusedKernelPfS_S_S_ii
// _ZZ30softmaxCrossEntropyFusedKernelPfS_S_S_iiE10block_loss has been demoted
.extern .shared .align 16 .b8 sharedMem[];

.visible .entry _Z30softmaxCrossEntropyFusedKernelPfS_S_S_ii(
	.param .u64 .ptr .align 1 _Z30softmaxCrossEntropyFusedKernelPfS_S_S_ii_param_0,
	.param .u64 .ptr .align 1 _Z30softmaxCrossEntropyFusedKernelPfS_S_S_ii_param_1,
	.param .u64 .ptr .align 1 _Z30softmaxCrossEntropyFusedKernelPfS_S_S_ii_param_2,
	.param .u64 .ptr .align 1 _Z30softmaxCrossEntropyFusedKernelPfS_S_S_ii_param_3,
	.param .u32 _Z30softmaxCrossEntropyFusedKernelPfS_S_S_ii_param_4,
	.param .u32 _Z30softmaxCrossEntropyFusedKernelPfS_S_S_ii_param_5
)
{
	.reg .pred 	%p<39>;
	.reg .b32 	%r<164>;
	.reg .b32 	%f<324>;
	.reg .b64 	%rd<41>;
	// demoted variable
	.shared .align 4 .f32 _ZZ30softmaxCrossEntropyFusedKernelPfS_S_S_iiE10block_loss;
	ld.param.u64 	%rd3, [_Z30softmaxCrossEntropyFusedKernelPfS_S_S_ii_param_0];
	ld.param.u64 	%rd5, [_Z30softmaxCrossEntropyFusedKernelPfS_S_S_ii_param_1];
	ld.param.u64 	%rd6, [_Z30softmaxCrossEntropyFusedKernelPfS_S_S_ii_param_2];
	ld.param.u64 	%rd4, [_Z30softmaxCrossEntropyFusedKernelPfS_S_S_ii_param_3];
	ld.param.u32 	%r69, [_Z30softmaxCrossEntropyFusedKernelPfS_S_S_ii_param_4];
	ld.param.u32 	%r68, [_Z30softmaxCrossEntropyFusedKernelPfS_S_S_ii_param_5];
	cvta.to.global.u64 	%rd1, %rd6;
	cvta.to.global.u64 	%rd2, %rd5;
	mov.u32 	%r70, %ctaid.x;
	mov.u32 	%r1, %ntid.x;
	mov.u32 	%r2, %tid.x;
	mad.lo.s32 	%r3, %r70, %r1, %r2;
	setp.ge.s32 	%p1, %r3, %r69;
	@%p1 bra 	$L__BB0_53;
	cvta.to.global.u64 	%rd7, %rd3;
	mul.wide.s32 	%rd8, %r3, 4;
	add.s64 	%rd9, %rd7, %rd8;
	ld.global.f32 	%f1, [%rd9];
	setp.ge.s32 	%p2, %r2, %r68;
	@%p2 bra 	$L__BB0_15;
	mul.lo.s32 	%r4, %r68, %r3;
	add.s32 	%r5, %r68, -1;
	and.b32  	%r6, %r68, 7;
	and.b32  	%r7, %r68, 3;
	and.b32  	%r8, %r68, -8;
	and.b32  	%r9, %r68, 1;
	neg.s32 	%r10, %r8;
	shl.b32 	%r11, %r68, 3;
	mul.wide.s32 	%rd34, %r68, 4;
	mov.u32 	%r141, %r2;
$L__BB0_3:
	setp.lt.u32 	%p3, %r5, 7;
	mov.b32 	%r146, 0;
	mov.f32 	%f308, 0f00000000;
	@%p3 bra 	$L__BB0_6;
	mov.f32 	%f308, 0f00000000;
	mov.u32 	%r142, %r4;
	mov.u32 	%r143, %r141;
	mov.u32 	%r144, %r10;
$L__BB0_5:
	.pragma "nounroll";
	mul.wide.s32 	%rd10, %r142, 4;
	add.s64 	%rd11, %rd2, %rd10;
	ld.global.f32 	%f40, [%rd11];
	mul.wide.s32 	%rd12, %r143, 4;
	add.s64 	%rd13, %rd1, %rd12;
	ld.global.f32 	%f41, [%rd13];
	fma.rn.f32 	%f42, %f40, %f41, %f308;
	ld.global.f32 	%f43, [%rd11+4];
	mul.wide.s32 	%rd14, %r68, 4;
	add.s64 	%rd15, %rd13, %rd14;
	ld.global.f32 	%f44, [%rd15];
	fma.rn.f32 	%f45, %f43, %f44, %f42;
	ld.global.f32 	%f46, [%rd11+8];
	add.s64 	%rd16, %rd15, %rd14;
	ld.global.f32 	%f47, [%rd16];
	fma.rn.f32 	%f48, %f46, %f47, %f45;
	ld.global.f32 	%f49, [%rd11+12];
	add.s64 	%rd17, %rd16, %rd14;
	ld.global.f32 	%f50, [%rd17];
	fma.rn.f32 	%f51, %f49, %f50, %f48;
	ld.global.f32 	%f52, [%rd11+16];
	add.s64 	%rd18, %rd17, %rd14;
	ld.global.f32 	%f53, [%rd18];
	fma.rn.f32 	%f54, %f52, %f53, %f51;
	ld.global.f32 	%f55, [%rd11+20];
	add.s64 	%rd19, %rd18, %rd14;
	ld.global.f32 	%f56, [%rd19];
	fma.rn.f32 	%f57, %f55, %f56, %f54;
	ld.global.f32 	%f58, [%rd11+24];
	add.s64 	%rd20, %rd19, %rd14;
	ld.global.f32 	%f59, [%rd20];
	fma.rn.f32 	%f60, %f58, %f59, %f57;
	ld.global.f32 	%f61, [%rd11+28];
	add.s64 	%rd21, %rd20, %rd14;
	ld.global.f32 	%f62, [%rd21];
	fma.rn.f32 	%f308, %f61, %f62, %f60;
	add.s32 	%r144, %r144, 8;
	add.s32 	%r143, %r143, %r11;
	add.s32 	%r142, %r142, 8;
	setp.ne.s32 	%p4, %r144, 0;
	mov.u32 	%r146, %r8;
	@%p4 bra 	$L__BB0_5;
$L__BB0_6:
	setp.eq.s32 	%p5, %r6, 0;
	@%p5 bra 	$L__BB0_14;
	add.s32 	%r72, %r6, -1;
	setp.lt.u32 	%p6, %r72, 3;
	@%p6 bra 	$L__BB0_9;
	add.s32 	%r73, %r146, %r4;
	mul.wide.s32 	%rd22, %r73, 4;
	add.s64 	%rd23, %rd2, %rd22;
	ld.global.f32 	%f64, [%rd23];
	mad.lo.s32 	%r74, %r146, %r68, %r141;
	mul.wide.s32 	%rd24, %r74, 4;
	add.s64 	%rd25, %rd1, %rd24;
	ld.global.f32 	%f65, [%rd25];
	fma.rn.f32 	%f66, %f64, %f65, %f308;
	ld.global.f32 	%f67, [%rd23+4];
	add.s64 	%rd27, %rd25, %rd34;
	ld.global.f32 	%f68, [%rd27];
	fma.rn.f32 	%f69, %f67, %f68, %f66;
	ld.global.f32 	%f70, [%rd23+8];
	add.s64 	%rd28, %rd27, %rd34;
	ld.global.f32 	%f71, [%rd28];
	fma.rn.f32 	%f72, %f70, %f71, %f69;
	ld.global.f32 	%f73, [%rd23+12];
	add.s64 	%rd29, %rd28, %rd34;
	ld.global.f32 	%f74, [%rd29];
	fma.rn.f32 	%f308, %f73, %f74, %f72;
	add.s32 	%r146, %r146, 4;
$L__BB0_9:
	setp.eq.s32 	%p7, %r7, 0;
	@%p7 bra 	$L__BB0_14;
	setp.eq.s32 	%p8, %r7, 1;
	@%p8 bra 	$L__BB0_12;
	add.s32 	%r75, %r146, %r4;
	mul.wide.s32 	%rd30, %r75, 4;
	add.s64 	%rd31, %rd2, %rd30;
	ld.global.f32 	%f76, [%rd31];
	mad.lo.s32 	%r76, %r146, %r68, %r141;
	mul.wide.s32 	%rd32, %r76, 4;
	add.s64 	%rd33, %rd1, %rd32;
	ld.global.f32 	%f77, [%rd33];
	fma.rn.f32 	%f78, %f76, %f77, %f308;
	ld.global.f32 	%f79, [%rd31+4];
	add.s64 	%rd35, %rd33, %rd34;
	ld.global.f32 	%f80, [%rd35];
	fma.rn.f32 	%f308, %f79, %f80, %f78;
	add.s32 	%r146, %r146, 2;
$L__BB0_12:
	setp.eq.s32 	%p9, %r9, 0;
	@%p9 bra 	$L__BB0_14;
	add.s32 	%r77, %r146, %r4;
	mul.wide.s32 	%rd36, %r77, 4;
	add.s64 	%rd37, %rd2, %rd36;
	ld.global.f32 	%f81, [%rd37];
	mad.lo.s32 	%r78, %r146, %r68, %r141;
	mul.wide.s32 	%rd38, %r78, 4;
	add.s64 	%rd39, %rd1, %rd38;
	ld.global.f32 	%f82, [%rd39];
	fma.rn.f32 	%f308, %f81, %f82, %f308;
$L__BB0_14:
	shl.b32 	%r79, %r141, 2;
	mov.u32 	%r80, sharedMem;
	add.s32 	%r81, %r80, %r79;
	st.shared.f32 	[%r81], %f308;
	add.s32 	%r141, %r141, %r1;
	setp.lt.s32 	%p10, %r141, %r68;
	@%p10 bra 	$L__BB0_3;
$L__BB0_15:
	bar.sync 	0;
	setp.lt.s32 	%p11, %r68, 1;
	mov.f32 	%f316, 0fE0AD78EC;
	@%p11 bra 	$L__BB0_28;
	add.s32 	%r83, %r68, -1;
	and.b32  	%r25, %r68, 15;
	setp.lt.u32 	%p12, %r83, 15;
	mov.f32 	%f316, 0fE0AD78EC;
	mov.b32 	%r148, 0;
	@%p12 bra 	$L__BB0_19;
	and.b32  	%r148, %r68, 2147483632;
	mov.u32 	%r85, sharedMem;
	add.s32 	%r153, %r85, 32;
	neg.s32 	%r154, %r148;
	mov.f32 	%f316, 0fE0AD78EC;
$L__BB0_18:
	.pragma "nounroll";
	ld.shared.v4.f32 	{%f87, %f88, %f89, %f90}, [%r153+-32];
	max.f32 	%f91, %f316, %f87;
	max.f32 	%f92, %f91, %f88;
	max.f32 	%f93, %f92, %f89;
	max.f32 	%f94, %f93, %f90;
	ld.shared.v4.f32 	{%f95, %f96, %f97, %f98}, [%r153+-16];
	max.f32 	%f99, %f94, %f95;
	max.f32 	%f100, %f99, %f96;
	max.f32 	%f101, %f100, %f97;
	max.f32 	%f102, %f101, %f98;
	ld.shared.v4.f32 	{%f103, %f104, %f105, %f106}, [%r153];
	max.f32 	%f107, %f102, %f103;
	max.f32 	%f108, %f107, %f104;
	max.f32 	%f109, %f108, %f105;
	max.f32 	%f110, %f109, %f106;
	ld.shared.v4.f32 	{%f111, %f112, %f113, %f114}, [%r153+16];
	max.f32 	%f115, %f110, %f111;
	max.f32 	%f116, %f115, %f112;
	max.f32 	%f117, %f116, %f113;
	max.f32 	%f316, %f117, %f114;
	add.s32 	%r154, %r154, 16;
	add.s32 	%r153, %r153, 64;
	setp.eq.s32 	%p13, %r154, 0;
	@%p13 bra 	$L__BB0_19;
	bra.uni 	$L__BB0_18;
$L__BB0_19:
	setp.eq.s32 	%p14, %r25, 0;
	@%p14 bra 	$L__BB0_28;
	and.b32  	%r29, %r68, 7;
	setp.lt.u32 	%p15, %r25, 8;
	@%p15 bra 	$L__BB0_22;
	shl.b32 	%r86, %r148, 2;
	mov.u32 	%r87, sharedMem;
	add.s32 	%r88, %r87, %r86;
	ld.shared.f32 	%f119, [%r88];
	max.f32 	%f120, %f316, %f119;
	ld.shared.f32 	%f121, [%r88+4];
	max.f32 	%f122, %f120, %f121;
	ld.shared.f32 	%f123, [%r88+8];
	max.f32 	%f124, %f122, %f123;
	ld.shared.f32 	%f125, [%r88+12];
	max.f32 	%f126, %f124, %f125;
	ld.shared.f32 	%f127, [%r88+16];
	max.f32 	%f128, %f126, %f127;
	ld.shared.f32 	%f129, [%r88+20];
	max.f32 	%f130, %f128, %f129;
	ld.shared.f32 	%f131, [%r88+24];
	max.f32 	%f132, %f130, %f131;
	ld.shared.f32 	%f133, [%r88+28];
	max.f32 	%f316, %f132, %f133;
	add.s32 	%r148, %r148, 8;
$L__BB0_22:
	setp.eq.s32 	%p16, %r29, 0;
	@%p16 bra 	$L__BB0_28;
	and.b32  	%r32, %r68, 3;
	setp.lt.u32 	%p17, %r29, 4;
	@%p17 bra 	$L__BB0_25;
	shl.b32 	%r89, %r148, 2;
	mov.u32 	%r90, sharedMem;
	add.s32 	%r91, %r90, %r89;
	ld.shared.f32 	%f135, [%r91];
	max.f32 	%f136, %f316, %f135;
	ld.shared.f32 	%f137, [%r91+4];
	max.f32 	%f138, %f136, %f137;
	ld.shared.f32 	%f139, [%r91+8];
	max.f32 	%f140, %f138, %f139;
	ld.shared.f32 	%f141, [%r91+12];
	max.f32 	%f316, %f140, %f141;
	add.s32 	%r148, %r148, 4;
$L__BB0_25:
	setp.eq.s32 	%p18, %r32, 0;
	@%p18 bra 	$L__BB0_28;
	shl.b32 	%r92, %r148, 2;
	mov.u32 	%r93, sharedMem;
	add.s32 	%r152, %r93, %r92;
	neg.s32 	%r151, %r32;
$L__BB0_27:
	.pragma "nounroll";
	ld.shared.f32 	%f142, [%r152];
	max.f32 	%f316, %f316, %f142;
	add.s32 	%r152, %r152, 4;
	add.s32 	%r151, %r151, 1;
	setp.ne.s32 	%p19, %r151, 0;
	@%p19 bra 	$L__BB0_27;
$L__BB0_28:
	setp.lt.s32 	%p20, %r68, 1;
	mov.f32 	%f322, 0f00000000;
	@%p20 bra 	$L__BB0_37;
	add.s32 	%r95, %r68, -1;
	and.b32  	%r41, %r68, 3;
	setp.lt.u32 	%p21, %r95, 3;
	mov.f32 	%f322, 0f00000000;
	mov.b32 	%r155, 0;
	@%p21 bra 	$L__BB0_32;
	and.b32  	%r155, %r68, 2147483644;
	neg.s32 	%r158, %r155;
	mov.f32 	%f322, 0f00000000;
	mov.u32 	%r157, sharedMem;
$L__BB0_31:
	.pragma "nounroll";
	ld.shared.v4.f32 	{%f147, %f148, %f149, %f150}, [%r157];
	sub.f32 	%f151, %f147, %f316;
	max.f32 	%f152, %f151, 0fC2480000;
	fma.rn.f32 	%f153, %f152, 0f3BBB989D, 0f3F000000;
	cvt.sat.f32.f32 	%f154, %f153;
	mov.f32 	%f155, 0f4B400001;
	mov.f32 	%f156, 0f437C0000;
	fma.rm.f32 	%f157, %f154, %f156, %f155;
	add.f32 	%f158, %f157, 0fCB40007F;
	neg.f32 	%f159, %f158;
	fma.rn.f32 	%f160, %f152, 0f3FB8AA3B, %f159;
	fma.rn.f32 	%f161, %f152, 0f32A57060, %f160;
	mov.b32 	%r97, %f157;
	shl.b32 	%r98, %r97, 23;
	mov.b32 	%f162, %r98;
	ex2.approx.ftz.f32 	%f163, %f161;
	mul.f32 	%f164, %f163, %f162;
	add.f32 	%f165, %f322, %f164;
	sub.f32 	%f166, %f148, %f316;
	max.f32 	%f167, %f166, 0fC2480000;
	fma.rn.f32 	%f168, %f167, 0f3BBB989D, 0f3F000000;
	cvt.sat.f32.f32 	%f169, %f168;
	fma.rm.f32 	%f170, %f169, %f156, %f155;
	add.f32 	%f171, %f170, 0fCB40007F;
	neg.f32 	%f172, %f171;
	fma.rn.f32 	%f173, %f167, 0f3FB8AA3B, %f172;
	fma.rn.f32 	%f174, %f167, 0f32A57060, %f173;
	mov.b32 	%r99, %f170;
	shl.b32 	%r100, %r99, 23;
	mov.b32 	%f175, %r100;
	ex2.approx.ftz.f32 	%f176, %f174;
	mul.f32 	%f177, %f176, %f175;
	add.f32 	%f178, %f165, %f177;
	sub.f32 	%f179, %f149, %f316;
	max.f32 	%f180, %f179, 0fC2480000;
	fma.rn.f32 	%f181, %f180, 0f3BBB989D, 0f3F000000;
	cvt.sat.f32.f32 	%f182, %f181;
	fma.rm.f32 	%f183, %f182, %f156, %f155;
	add.f32 	%f184, %f183, 0fCB40007F;
	neg.f32 	%f185, %f184;
	fma.rn.f32 	%f186, %f180, 0f3FB8AA3B, %f185;
	fma.rn.f32 	%f187, %f180, 0f32A57060, %f186;
	mov.b32 	%r101, %f183;
	shl.b32 	%r102, %r101, 23;
	mov.b32 	%f188, %r102;
	ex2.approx.ftz.f32 	%f189, %f187;
	mul.f32 	%f190, %f189, %f188;
	add.f32 	%f191, %f178, %f190;
	sub.f32 	%f192, %f150, %f316;
	max.f32 	%f193, %f192, 0fC2480000;
	fma.rn.f32 	%f194, %f193, 0f3BBB989D, 0f3F000000;
	cvt.sat.f32.f32 	%f195, %f194;
	fma.rm.f32 	%f196, %f195, %f156, %f155;
	add.f32 	%f197, %f196, 0fCB40007F;
	neg.f32 	%f198, %f197;
	fma.rn.f32 	%f199, %f193, 0f3FB8AA3B, %f198;
	fma.rn.f32 	%f200, %f193, 0f32A57060, %f199;
	mov.b32 	%r103, %f196;
	shl.b32 	%r104, %r103, 23;
	mov.b32 	%f201, %r104;
	ex2.approx.ftz.f32 	%f202, %f200;
	mul.f32 	%f203, %f202, %f201;
	st.shared.v4.f32 	[%r157], {%f164, %f177, %f190, %f203};
	add.f32 	%f322, %f191, %f203;
	add.s32 	%r158, %r158, 4;
	add.s32 	%r157, %r157, 16;
	setp.eq.s32 	%p22, %r158, 0;
	@%p22 bra 	$L__BB0_32;
	bra.uni 	$L__BB0_31;
$L__BB0_32:
	setp.eq.s32 	%p23, %r41, 0;
	@%p23 bra 	$L__BB0_37;
	setp.eq.s32 	%p24, %r41, 1;
	@%p24 bra 	$L__BB0_35;
	shl.b32 	%r105, %r155, 2;
	mov.u32 	%r106, sharedMem;
	add.s32 	%r107, %r106, %r105;
	ld.shared.f32 	%f205, [%r107];
	sub.f32 	%f206, %f205, %f316;
	max.f32 	%f207, %f206, 0fC2480000;
	fma.rn.f32 	%f208, %f207, 0f3BBB989D, 0f3F000000;
	cvt.sat.f32.f32 	%f209, %f208;
	mov.f32 	%f210, 0f4B400001;
	mov.f32 	%f211, 0f437C0000;
	fma.rm.f32 	%f212, %f209, %f211, %f210;
	add.f32 	%f213, %f212, 0fCB40007F;
	neg.f32 	%f214, %f213;
	fma.rn.f32 	%f215, %f207, 0f3FB8AA3B, %f214;
	fma.rn.f32 	%f216, %f207, 0f32A57060, %f215;
	mov.b32 	%r108, %f212;
	shl.b32 	%r109, %r108, 23;
	mov.b32 	%f217, %r109;
	ex2.approx.ftz.f32 	%f218, %f216;
	mul.f32 	%f219, %f218, %f217;
	st.shared.f32 	[%r107], %f219;
	add.f32 	%f220, %f322, %f219;
	ld.shared.f32 	%f221, [%r107+4];
	sub.f32 	%f222, %f221, %f316;
	max.f32 	%f223, %f222, 0fC2480000;
	fma.rn.f32 	%f224, %f223, 0f3BBB989D, 0f3F000000;
	cvt.sat.f32.f32 	%f225, %f224;
	fma.rm.f32 	%f226, %f225, %f211, %f210;
	add.f32 	%f227, %f226, 0fCB40007F;
	neg.f32 	%f228, %f227;
	fma.rn.f32 	%f229, %f223, 0f3FB8AA3B, %f228;
	fma.rn.f32 	%f230, %f223, 0f32A57060, %f229;
	mov.b32 	%r110, %f226;
	shl.b32 	%r111, %r110, 23;
	mov.b32 	%f231, %r111;
	ex2.approx.ftz.f32 	%f232, %f230;
	mul.f32 	%f233, %f232, %f231;
	st.shared.f32 	[%r107+4], %f233;
	add.f32 	%f322, %f220, %f233;
	add.s32 	%r155, %r155, 2;
$L__BB0_35:
	and.b32  	%r112, %r68, 1;
	setp.eq.b32 	%p25, %r112, 1;
	not.pred 	%p26, %p25;
	@%p26 bra 	$L__BB0_37;
	shl.b32 	%r113, %r155, 2;
	mov.u32 	%r114, sharedMem;
	add.s32 	%r115, %r114, %r113;
	ld.shared.f32 	%f234, [%r115];
	sub.f32 	%f235, %f234, %f316;
	max.f32 	%f236, %f235, 0fC2480000;
	fma.rn.f32 	%f237, %f236, 0f3BBB989D, 0f3F000000;
	cvt.sat.f32.f32 	%f238, %f237;
	mov.f32 	%f239, 0f4B400001;
	mov.f32 	%f240, 0f437C0000;
	fma.rm.f32 	%f241, %f238, %f240, %f239;
	add.f32 	%f242, %f241, 0fCB40007F;
	neg.f32 	%f243, %f242;
	fma.rn.f32 	%f244, %f236, 0f3FB8AA3B, %f243;
	fma.rn.f32 	%f245, %f236, 0f32A57060, %f244;
	mov.b32 	%r116, %f241;
	shl.b32 	%r117, %r116, 23;
	mov.b32 	%f246, %r117;
	ex2.approx.ftz.f32 	%f247, %f245;
	mul.f32 	%f248, %f247, %f246;
	st.shared.f32 	[%r115], %f248;
	add.f32 	%f322, %f322, %f248;
$L__BB0_37:
	setp.lt.s32 	%p27, %r68, 1;
	@%p27 bra 	$L__BB0_49;
	add.s32 	%r119, %r68, -1;
	and.b32  	%r51, %r68, 7;
	setp.lt.u32 	%p28, %r119, 7;
	mov.b32 	%r161, 0;
	@%p28 bra 	$L__BB0_41;
	and.b32  	%r161, %r68, 2147483640;
	mov.u32 	%r121, sharedMem;
	add.s32 	%r159, %r121, 16;
	neg.s32 	%r160, %r161;
$L__BB0_40:
	.pragma "nounroll";
	ld.shared.v4.f32 	{%f249, %f250, %f251, %f252}, [%r159+-16];
	div.rn.f32 	%f253, %f249, %f322;
	div.rn.f32 	%f254, %f250, %f322;
	div.rn.f32 	%f255, %f251, %f322;
	div.rn.f32 	%f256, %f252, %f322;
	st.shared.v4.f32 	[%r159+-16], {%f253, %f254, %f255, %f256};
	ld.shared.v4.f32 	{%f257, %f258, %f259, %f260}, [%r159];
	div.rn.f32 	%f261, %f257, %f322;
	div.rn.f32 	%f262, %f258, %f322;
	div.rn.f32 	%f263, %f259, %f322;
	div.rn.f32 	%f264, %f260, %f322;
	st.shared.v4.f32 	[%r159], {%f261, %f262, %f263, %f264};
	add.s32 	%r160, %r160, 8;
	add.s32 	%r159, %r159, 32;
	setp.ne.s32 	%p29, %r160, 0;
	@%p29 bra 	$L__BB0_40;
$L__BB0_41:
	setp.eq.s32 	%p30, %r51, 0;
	@%p30 bra 	$L__BB0_49;
	and.b32  	%r63, %r68, 3;
	setp.lt.u32 	%p31, %r51, 4;
	@%p31 bra 	$L__BB0_44;
	shl.b32 	%r122, %r161, 2;
	mov.u32 	%r123, sharedMem;
	add.s32 	%r124, %r123, %r122;
	ld.shared.f32 	%f265, [%r124];
	div.rn.f32 	%f266, %f265, %f322;
	st.shared.f32 	[%r124], %f266;
	ld.shared.f32 	%f267, [%r124+4];
	div.rn.f32 	%f268, %f267, %f322;
	st.shared.f32 	[%r124+4], %f268;
	ld.shared.f32 	%f269, [%r124+8];
	div.rn.f32 	%f270, %f269, %f322;
	st.shared.f32 	[%r124+8], %f270;
	ld.shared.f32 	%f271, [%r124+12];
	div.rn.f32 	%f272, %f271, %f322;
	st.shared.f32 	[%r124+12], %f272;
	add.s32 	%r161, %r161, 4;
$L__BB0_44:
	setp.eq.s32 	%p32, %r63, 0;
	@%p32 bra 	$L__BB0_49;
	setp.eq.s32 	%p33, %r63, 1;
	@%p33 bra 	$L__BB0_47;
	shl.b32 	%r125, %r161, 2;
	mov.u32 	%r126, sharedMem;
	add.s32 	%r127, %r126, %r125;
	ld.shared.f32 	%f273, [%r127];
	div.rn.f32 	%f274, %f273, %f322;
	st.shared.f32 	[%r127], %f274;
	ld.shared.f32 	%f275, [%r127+4];
	div.rn.f32 	%f276, %f275, %f322;
	st.shared.f32 	[%r127+4], %f276;
	add.s32 	%r161, %r161, 2;
$L__BB0_47:
	and.b32  	%r128, %r68, 1;
	setp.eq.b32 	%p34, %r128, 1;
	not.pred 	%p35, %p34;
	@%p35 bra 	$L__BB0_49;
	shl.b32 	%r129, %r161, 2;
	mov.u32 	%r130, sharedMem;
	add.s32 	%r131, %r130, %r129;
	ld.shared.f32 	%f277, [%r131];
	div.rn.f32 	%f278, %f277, %f322;
	st.shared.f32 	[%r131], %f278;
$L__BB0_49:
	cvt.rzi.s32.f32 	%r132, %f1;
	shl.b32 	%r133, %r132, 2;
	mov.u32 	%r134, sharedMem;
	add.s32 	%r135, %r134, %r133;
	ld.shared.f32 	%f279, [%r135];
	max.f32 	%f280, %f279, 0f33D6BF95;
	mov.b32 	%r136, %f280;
	add.s32 	%r137, %r136, -1059760811;
	and.b32  	%r138, %r137, -8388608;
	sub.s32 	%r139, %r136, %r138;
	mov.b32 	%f281, %r139;
	cvt.rn.f32.s32 	%f282, %r138;
	fma.rn.f32 	%f283, %f282, 0f34000000, 0f00000000;
	add.f32 	%f284, %f281, 0fBF800000;
	fma.rn.f32 	%f285, %f284, 0fBE055027, 0f3E1039F6;
	fma.rn.f32 	%f286, %f285, %f284, 0fBDF8CDCC;
	fma.rn.f32 	%f287, %f286, %f284, 0f3E0F2955;
	fma.rn.f32 	%f288, %f287, %f284, 0fBE2AD8B9;
	fma.rn.f32 	%f289, %f288, %f284, 0f3E4CED0B;
	fma.rn.f32 	%f290, %f289, %f284, 0fBE7FFF22;
	fma.rn.f32 	%f291, %f290, %f284, 0f3EAAAA78;
	fma.rn.f32 	%f292, %f291, %f284, 0fBF000000;
	mul.f32 	%f293, %f284, %f292;
	fma.rn.f32 	%f294, %f293, %f284, %f284;
	fma.rn.f32 	%f295, %f283, 0f3F317218, %f294;
	setp.gt.u32 	%p36, %r136, 2139095039;
	fma.rn.f32 	%f296, %f280, 0f7F800000, 0f7F800000;
	selp.f32 	%f36, %f296, %f295, %p36;
	setp.ne.s32 	%p37, %r2, 0;
	@%p37 bra 	$L__BB0_51;
	mov.b32 	%r140, 0;
	st.shared.u32 	[_ZZ30softmaxCrossEntropyFusedKernelPfS_S_S_iiE10block_loss], %r140;
$L__BB0_51:
	setp.ne.s32 	%p38, %r2, 0;
	bar.sync 	0;
	neg.f32 	%f297, %f36;
	atom.shared.add.f32 	%f298, [_ZZ30softmaxCrossEntropyFusedKernelPfS_S_S_iiE10block_loss], %f297;
	bar.sync 	0;
	@%p38 bra 	$L__BB0_53;
	ld.shared.f32 	%f299, [_ZZ30softmaxCrossEntropyFusedKernelPfS_S_S_iiE10block_loss];
	cvta.to.global.u64 	%rd40, %rd4;
	atom.global.add.f32 	%f300, [%rd40], %f299;
$L__BB0_53:
	ret;

}


// ===== COMPILED SASS (sm_100) =====

	.target	sm_100

	.elftype	@"ET_EXEC"


//--------------------- .note.nv.tkinfo           --------------------------
	.section	.note.nv.tkinfo,"",@"SHT_NOTE"
	.sectionflags	@"SHF_NOTE_NV_TKINFO"
	.tkinfo
        /*0018*/ 	.word	0x00000002
        /*0030*/ 	.string	""
        /*0030*/ 	.string	"ptxas"
        /*0030*/ 	.string	"Cuda compilation tools, release 13.0, V13.0.88"
        /*0030*/ 	.string	"Build cuda_13.0.r13.0/compiler.36424714_0"
        /*0030*/ 	.string	"-arch sm_100 -m 64 "



//--------------------- .note.nv.cuinfo           --------------------------
	.section	.note.nv.cuinfo,"",@"SHT_NOTE"
	.sectionflags	@"SHF_NOTE_NV_CUINFO"
        /*0018*/ 	.short	0x0002
        /*001a*/ 	.short	0x0064
        /*001c*/ 	.short	0x0082
	.zero		2


//--------------------- .nv.info                  --------------------------
	.section	.nv.info,"",@"SHT_CUDA_INFO"
	.align	4


	//----- nvinfo : EIATTR_REGCOUNT
	.align		4
        /*0000*/ 	.byte	0x04, 0x2f
        /*0002*/ 	.short	(.L_1 - .L_0)
	.align		4
.L_0:
        /*0004*/ 	.word	index@(_Z30softmaxCrossEntropyFusedKernelPfS_S_S_ii)
        /*0008*/ 	.word	0x00000020


	//----- nvinfo : EIATTR_FRAME_SIZE
	.align		4
.L_1:
        /*000c*/ 	.byte	0x04, 0x11
        /*000e*/ 	.short	(.L_3 - .L_2)
	.align		4
.L_2:
        /*0010*/ 	.word	index@($__internal_0_$__cuda_sm3x_div_rn_noftz_f32_slowpath)
        /*0014*/ 	.word	0x00000000


	//----- nvinfo : EIATTR_FRAME_SIZE
	.align		4
.L_3:
        /*0018*/ 	.byte	0x04, 0x11
        /*001a*/ 	.short	(.L_5 - .L_4)
	.align		4
.L_4:
        /*001c*/ 	.word	index@(_Z30softmaxCrossEntropyFusedKernelPfS_S_S_ii)
        /*0020*/ 	.word	0x00000000


	//----- nvinfo : EIATTR_MIN_STACK_SIZE
	.align		4
.L_5:
        /*0024*/ 	.byte	0x04, 0x12
        /*0026*/ 	.short	(.L_7 - .L_6)
	.align		4
.L_6:
        /*0028*/ 	.word	index@(_Z30softmaxCrossEntropyFusedKernelPfS_S_S_ii)
        /*002c*/ 	.word	0x00000000
.L_7:


//--------------------- .nv.compat                --------------------------
	.section	.nv.compat,"",@"SHT_CUDA_COMPAT_INFO"
	.align	4
        /*0000*/ 	.byte	0x02, 0x09, 0x00, 0x00, 0x02, 0x02, 0x01, 0x00, 0x02, 0x05, 0x05, 0x00, 0x03, 0x07, 0x01, 0x01
        /*0010*/ 	.byte	0x02, 0x03, 0x00, 0x00, 0x02, 0x06, 0x01, 0x00, 0x04, 0x0b, 0x08, 0x00, 0x01, 0x00, 0x00, 0x00
        /*0020*/ 	.byte	0x00, 0x00, 0x00, 0x00


//--------------------- .nv.info._Z30softmaxCrossEntropyFusedKernelPfS_S_S_ii --------------------------
	.section	.nv.info._Z30softmaxCrossEntropyFusedKernelPfS_S_S_ii,"",@"SHT_CUDA_INFO"
	.sectionflags	@""
	.align	4


	//----- nvinfo : EIATTR_CUDA_API_VERSION
	.align		4
        /*0000*/ 	.byte	0x04, 0x37
        /*0002*/ 	.short	(.L_9 - .L_8)
.L_8:
        /*0004*/ 	.word	0x00000082


	//----- nvinfo : EIATTR_KPARAM_INFO
	.align		4
.L_9:
        /*0008*/ 	.byte	0x04, 0x17
        /*000a*/ 	.short	(.L_11 - .L_10)
.L_10:
        /*000c*/ 	.word	0x00000000
        /*0010*/ 	.short	0x0005
        /*0012*/ 	.short	0x0024
        /*0014*/ 	.byte	0x00, 0xf0, 0x11, 0x00


	//----- nvinfo : EIATTR_KPARAM_INFO
	.align		4
.L_11:
        /*0018*/ 	.byte	0x04, 0x17
        /*001a*/ 	.short	(.L_13 - .L_12)
.L_12:
        /*001c*/ 	.word	0x00000000
        /*0020*/ 	.short	0x0004
        /*0022*/ 	.short	0x0020
        /*0024*/ 	.byte	0x00, 0xf0, 0x11, 0x00


	//----- nvinfo : EIATTR_KPARAM_INFO
	.align		4
.L_13:
        /*0028*/ 	.byte	0x04, 0x17
        /*002a*/ 	.short	(.L_15 - .L_14)
.L_14:
        /*002c*/ 	.word	0x00000000
        /*0030*/ 	.short	0x0003
        /*0032*/ 	.short	0x0018
        /*0034*/ 	.byte	0x00, 0xf5, 0x21, 0x00


	//----- nvinfo : EIATTR_KPARAM_INFO
	.align		4
.L_15:
        /*0038*/ 	.byte	0x04, 0x17
        /*003a*/ 	.short	(.L_17 - .L_16)
.L_16:
        /*003c*/ 	.word	0x00000000
        /*0040*/ 	.short	0x0002
        /*0042*/ 	.short	0x0010
        /*0044*/ 	.byte	0x00, 0xf5, 0x21, 0x00


	//----- nvinfo : EIATTR_KPARAM_INFO
	.align		4
.L_17:
        /*0048*/ 	.byte	0x04, 0x17
        /*004a*/ 	.short	(.L_19 - .L_18)
.L_18:
        /*004c*/ 	.word	0x00000000
        /*0050*/ 	.short	0x0001
        /*0052*/ 	.short	0x0008
        /*0054*/ 	.byte	0x00, 0xf5, 0x21, 0x00


	//----- nvinfo : EIATTR_KPARAM_INFO
	.align		4
.L_19:
        /*0058*/ 	.byte	0x04, 0x17
        /*005a*/ 	.short	(.L_21 - .L_20)
.L_20:
        /*005c*/ 	.word	0x00000000
        /*0060*/ 	.short	0x0000
        /*0062*/ 	.short	0x0000
        /*0064*/ 	.byte	0x00, 0xf5, 0x21, 0x00


	//----- nvinfo : EIATTR_SPARSE_MMA_MASK
	.align		4
.L_21:
        /*0068*/ 	.byte	0x03, 0x50
        /*006a*/ 	.short	0x0000


	//----- nvinfo : EIATTR_MAXREG_COUNT
	.align		4
        /*006c*/ 	.byte	0x03, 0x1b
        /*006e*/ 	.short	0x00ff


	//----- nvinfo : EIATTR_NUM_BARRIERS
	.align		4
        /*0070*/ 	.byte	0x02, 0x4c
        /*0072*/ 	.byte	0x01
	.zero		1


	//----- nvinfo : EIATTR_MERCURY_ISA_VERSION
	.align		4
        /*0074*/ 	.byte	0x03, 0x5f
        /*0076*/ 	.short	0x0101


	//----- nvinfo : EIATTR_VRC_CTA_INIT_COUNT
	.align		4
        /*0078*/ 	.byte	0x02, 0x4a
	.zero		1
	.zero		1


	//----- nvinfo : EIATTR_EXIT_INSTR_OFFSETS
	.align		4
        /*007c*/ 	.byte	0x04, 0x1c
        /*007e*/ 	.short	(.L_23 - .L_22)


	//   ....[0]....
.L_22:
        /*0080*/ 	.word	0x00000070


	//   ....[1]....
        /*0084*/ 	.word	0x00002aa0


	//   ....[2]....
        /*0088*/ 	.word	0x00002ae0


	//----- nvinfo : EIATTR_CRS_STACK_SIZE
	.align		4
.L_23:
        /*008c*/ 	.byte	0x04, 0x1e
        /*008e*/ 	.short	(.L_25 - .L_24)
.L_24:
        /*0090*/ 	.word	0x00000000


	//----- nvinfo : EIATTR_CBANK_PARAM_SIZE
	.align		4
.L_25:
        /*0094*/ 	.byte	0x03, 0x19
        /*0096*/ 	.short	0x0028


	//----- nvinfo : EIATTR_PARAM_CBANK
	.align		4
        /*0098*/ 	.byte	0x04, 0x0a
        /*009a*/ 	.short	(.L_27 - .L_26)
	.align		4
.L_26:
        /*009c*/ 	.word	index@(.nv.constant0._Z30softmaxCrossEntropyFusedKernelPfS_S_S_ii)
        /*00a0*/ 	.short	0x0380
        /*00a2*/ 	.short	0x0028


	//----- nvinfo : EIATTR_SW_WAR
	.align		4
.L_27:
        /*00a4*/ 	.byte	0x04, 0x36
        /*00a6*/ 	.short	(.L_29 - .L_28)
.L_28:
        /*00a8*/ 	.word	0x00000008
.L_29:


//--------------------- .nv.callgraph             --------------------------
	.section	.nv.callgraph,"",@"SHT_CUDA_CALLGRAPH"
	.align	4
	.sectionentsize	8
	.align		4
        /*0000*/ 	.word	0x00000000
	.align		4
        /*0004*/ 	.word	0xffffffff
	.align		4
        /*0008*/ 	.word	0x00000000
	.align		4
        /*000c*/ 	.word	0xfffffffe
	.align		4
        /*0010*/ 	.word	0x00000000
	.align		4
        /*0014*/ 	.word	0xfffffffd
	.align		4
        /*0018*/ 	.word	0x00000000
	.align		4
        /*001c*/ 	.word	0xfffffffc


//--------------------- .text._Z30softmaxCrossEntropyFusedKernelPfS_S_S_ii --------------------------
	.section	.text._Z30softmaxCrossEntropyFusedKernelPfS_S_S_ii,"ax",@progbits
	.align	128
        .global         _Z30softmaxCrossEntropyFusedKernelPfS_S_S_ii
        .type           _Z30softmaxCrossEntropyFusedKernelPfS_S_S_ii,@function
        .size           _Z30softmaxCrossEntropyFusedKernelPfS_S_S_ii,(.L_x_76 - _Z30softmaxCrossEntropyFusedKernelPfS_S_S_ii)
        .other          _Z30softmaxCrossEntropyFusedKernelPfS_S_S_ii,@"STO_CUDA_ENTRY STV_DEFAULT"
_Z30softmaxCrossEntropyFusedKernelPfS_S_S_ii:
.text._Z30softmaxCrossEntropyFusedKernelPfS_S_S_ii:
[----:B------:R-:W-:Y:S01]  /*0000*/  LDC R1, c[0x0][0x37c] ;  /* 0x0000df00ff017b82 */ /* 0x000fe20000000800 */
[----:B------:R-:W0:Y:S07]  /*0010*/  S2R R20, SR_TID.X ;  /* 0x0000000000147919 */ /* 0x000e2e0000002100 */
[----:B------:R-:W0:Y:S01]  /*0020*/  S2UR UR4, SR_CTAID.X ;  /* 0x00000000000479c3 */ /* 0x000e220000002500 */
[----:B------:R-:W1:Y:S07]  /*0030*/  LDCU UR5, c[0x0][0x3a0] ;  /* 0x00007400ff0577ac */ /* 0x000e6e0008000800 */
[----:B------:R-:W0:Y:S02]  /*0040*/  LDC R7, c[0x0][0x360] ;  /* 0x0000d800ff077b82 */ /* 0x000e240000000800 */
[----:B0-----:R-:W-:-:S05]  /*0050*/  IMAD R6, R7, UR4, R20 ;  /* 0x0000000407067c24 */ /* 0x001fca000f8e0214 */
[----:B-1----:R-:W-:-:S13]  /*0060*/  ISETP.GE.AND P0, PT, R6, UR5, PT ;  /* 0x0000000506007c0c */ /* 0x002fda000bf06270 */
[----:B------:R-:W-:Y:S05]  /*0070*/  @P0 EXIT ;  /* 0x000000000000094d */ /* 0x000fea0003800000 */
[----:B------:R-:W0:Y:S01]  /*0080*/  LDC.64 R2, c[0x0][0x380] ;  /* 0x0000e000ff027b82 */ /* 0x000e220000000a00 */
[----:B------:R-:W1:Y:S01]  /*0090*/  LDCU.64 UR6, c[0x0][0x358] ;  /* 0x00006b00ff0677ac */ /* 0x000e620008000a00 */
[----:B------:R-:W2:Y:S01]  /*00a0*/  LDCU UR4, c[0x0][0x3a4] ;  /* 0x00007480ff0477ac */ /* 0x000ea20008000800 */
[----:B0-----:R-:W-:-:S05]  /*00b0*/  IMAD.WIDE R2, R6, 0x4, R2 ;  /* 0x0000000406027825 */ /* 0x001fca00078e0202 */
[----:B-1----:R0:W5:Y:S01]  /*00c0*/  LDG.E R19, desc[UR6][R2.64] ;  /* 0x0000000602137981 */ /* 0x002162000c1e1900 */
[----:B--2---:R-:W-:Y:S01]  /*00d0*/  MOV R21, UR4 ;  /* 0x0000000400157c02 */ /* 0x004fe20008000f00 */
[----:B------:R-:W-:Y:S03]  /*00e0*/  BSSY.RECONVERGENT B0, `(.L_x_0) ;  /* 0x000007e000007945 */ /* 0x000fe60003800200 */
[----:B------:R-:W-:-:S13]  /*00f0*/  ISETP.GE.AND P0, PT, R20, R21, PT ;  /* 0x000000151400720c */ /* 0x000fda0003f06270 */
[----:B0-----:R-:W-:Y:S05]  /*0100*/  @P0 BRA `(.L_x_1) ;  /* 0x0000000400ec0947 */ /* 0x001fea0003800000 */
[C---:B------:R-:W-:Y:S01]  /*0110*/  IADD3 R0, PT, PT, R21.reuse, -0x1, RZ ;  /* 0xffffffff15007810 */ /* 0x040fe20007ffe0ff */
[----:B------:R-:W-:Y:S01]  /*0120*/  IMAD R6, R6, R21, RZ ;  /* 0x0000001506067224 */ /* 0x000fe200078e02ff */
[C---:B------:R-:W-:Y:S02]  /*0130*/  LOP3.LUT R5, R21.reuse, 0xfffffff8, RZ, 0xc0, !PT ;  /* 0xfffffff815057812 */ /* 0x040fe400078ec0ff */
[----:B------:R-:W-:Y:S02]  /*0140*/  ISETP.GE.U32.AND P0, PT, R0, 0x7, PT ;  /* 0x000000070000780c */ /* 0x000fe40003f06070 */
[C---:B------:R-:W-:Y:S01]  /*0150*/  LOP3.LUT R4, R21.reuse, 0x7, RZ, 0xc0, !PT ;  /* 0x0000000715047812 */ /* 0x040fe200078ec0ff */
[----:B------:R-:W-:Y:S01]  /*0160*/  IMAD.MOV R0, RZ, RZ, -R5 ;  /* 0x000000ffff007224 */ /* 0x000fe200078e0a05 */
[----:B------:R-:W-:Y:S02]  /*0170*/  LOP3.LUT R3, R21, 0x3, RZ, 0xc0, !PT ;  /* 0x0000000315037812 */ /* 0x000fe400078ec0ff */
[----:B------:R-:W-:-:S07]  /*0180*/  MOV R2, R20 ;  /* 0x0000001400027202 */ /* 0x000fce0000000f00 */
.L_x_6:
[----:B------:R-:W-:Y:S01]  /*0190*/  CS2R R12, SRZ ;  /* 0x00000000000c7805 */ /* 0x000fe2000001ff00 */
[----:B------:R-:W-:Y:S06]  /*01a0*/  @!P0 BRA `(.L_x_2) ;  /* 0x0000000000b88947 */ /* 0x000fec0003800000 */
[----:B------:R-:W-:Y:S01]  /*01b0*/  HFMA2 R12, -RZ, RZ, 0, 0 ;  /* 0x00000000ff0c7431 */ /* 0x000fe200000001ff */
[----:B------:R-:W-:Y:S01]  /*01c0*/  MOV R8, R6 ;  /* 0x0000000600087202 */ /* 0x000fe20000000f00 */
[----:B------:R-:W-:Y:S01]  /*01d0*/  IMAD.MOV.U32 R9, RZ, RZ, R2 ;  /* 0x000000ffff097224 */ /* 0x000fe200078e0002 */
[----:B------:R-:W-:-:S07]  /*01e0*/  MOV R18, R0 ;  /* 0x0000000000127202 */ /* 0x000fce0000000f00 */
.L_x_3:
[----:B------:R-:W0:Y:S08]  /*01f0*/  LDC.64 R10, c[0x0][0x388] ;  /* 0x0000e200ff0a7b82 */ /* 0x000e300000000a00 */
[----:B------:R-:W1:Y:S08]  /*0200*/  LDC.64 R22, c[0x0][0x390] ;  /* 0x0000e400ff167b82 */ /* 0x000e700000000a00 */
[----:B------:R-:W2:Y:S01]  /*0210*/  LDC R21, c[0x0][0x3a4] ;  /* 0x0000e900ff157b82 */ /* 0x000ea20000000800 */
[----:B0-----:R-:W-:-:S05]  /*0220*/  IMAD.WIDE R10, R8, 0x4, R10 ;  /* 0x00000004080a7825 */ /* 0x001fca00078e020a */
[----:B------:R-:W3:Y:S01]  /*0230*/  LDG.E R13, desc[UR6][R10.64] ;  /* 0x000000060a0d7981 */ /* 0x000ee2000c1e1900 */
[----:B-1----:R-:W-:-:S03]  /*0240*/  IMAD.WIDE R22, R9, 0x4, R22 ;  /* 0x0000000409167825 */ /* 0x002fc600078e0216 */
[----:B------:R-:W4:Y:S04]  /*0250*/  LDG.E R16, desc[UR6][R10.64+0x4] ;  /* 0x000004060a107981 */ /* 0x000f28000c1e1900 */
[----:B------:R2:W3:Y:S04]  /*0260*/  LDG.E R28, desc[UR6][R22.64] ;  /* 0x00000006161c7981 */ /* 0x0004e8000c1e1900 */
[----:B------:R-:W4:Y:S01]  /*0270*/  LDG.E R26, desc[UR6][R10.64+0x8] ;  /* 0x000008060a1a7981 */ /* 0x000f22000c1e1900 */
[----:B--2---:R-:W-:-:S05]  /*0280*/  IMAD.WIDE R22, R21, 0x4, R22 ;  /* 0x0000000415167825 */ /* 0x004fca00078e0216 */
[----:B------:R-:W4:Y:S01]  /*0290*/  LDG.E R17, desc[UR6][R22.64] ;  /* 0x0000000616117981 */ /* 0x000f22000c1e1900 */
[----:B------:R-:W-:-:S05]  /*02a0*/  IMAD.WIDE R24, R21, 0x4, R22 ;  /* 0x0000000415187825 */ /* 0x000fca00078e0216 */
[----:B------:R-:W2:Y:S01]  /*02b0*/  LDG.E R27, desc[UR6][R24.64] ;  /* 0x00000006181b7981 */ /* 0x000ea2000c1e1900 */
[----:B------:R-:W-:-:S03]  /*02c0*/  IMAD.WIDE R14, R21, 0x4, R24 ;  /* 0x00000004150e7825 */ /* 0x000fc600078e0218 */
[----:B------:R-:W2:Y:S01]  /*02d0*/  LDG.E R25, desc[UR6][R10.64+0x14] ;  /* 0x000014060a197981 */ /* 0x000ea2000c1e1900 */
[----:B---3--:R-:W-:Y:S01]  /*02e0*/  FFMA R29, R13, R28, R12 ;  /* 0x0000001c0d1d7223 */ /* 0x008fe2000000000c */
[C---:B------:R-:W-:Y:S02]  /*02f0*/  IMAD.WIDE R12, R21.reuse, 0x4, R14 ;  /* 0x00000004150c7825 */ /* 0x040fe400078e020e */
[----:B------:R4:W3:Y:S02]  /*0300*/  LDG.E R28, desc[UR6][R14.64] ;  /* 0x000000060e1c7981 */ /* 0x0008e4000c1e1900 */
[----:B----4-:R-:W-:Y:S01]  /*0310*/  FFMA R15, R16, R17, R29 ;  /* 0x00000011100f7223 */ /* 0x010fe2000000001d */
[C---:B------:R-:W-:Y:S01]  /*0320*/  IMAD.WIDE R16, R21.reuse, 0x4, R12 ;  /* 0x0000000415107825 */ /* 0x040fe200078e020c */
[----:B------:R-:W3:Y:S03]  /*0330*/  LDG.E R29, desc[UR6][R10.64+0xc] ;  /* 0x00000c060a1d7981 */ /* 0x000ee6000c1e1900 */
[----:B--2---:R-:W-:Y:S01]  /*0340*/  FFMA R26, R26, R27, R15 ;  /* 0x0000001b1a1a7223 */ /* 0x004fe2000000000f */
[----:B------:R-:W2:Y:S01]  /*0350*/  LDG.E R12, desc[UR6][R12.64] ;  /* 0x000000060c0c7981 */ /* 0x000ea2000c1e1900 */
[----:B------:R-:W-:-:S03]  /*0360*/  IMAD.WIDE R22, R21, 0x4, R16 ;  /* 0x0000000415167825 */ /* 0x000fc600078e0210 */
[----:B------:R-:W2:Y:S04]  /*0370*/  LDG.E R27, desc[UR6][R10.64+0x10] ;  /* 0x000010060a1b7981 */ /* 0x000ea8000c1e1900 */
[----:B------:R-:W4:Y:S01]  /*0380*/  LDG.E R16, desc[UR6][R16.64] ;  /* 0x0000000610107981 */ /* 0x000f22000c1e1900 */
[----:B------:R-:W-:-:S03]  /*0390*/  IMAD.WIDE R14, R21, 0x4, R22 ;  /* 0x00000004150e7825 */ /* 0x000fc600078e0216 */
[----:B------:R-:W4:Y:S04]  /*03a0*/  LDG.E R24, desc[UR6][R22.64] ;  /* 0x0000000616187981 */ /* 0x000f28000c1e1900 */
[----:B------:R-:W4:Y:S04]  /*03b0*/  LDG.E R13, desc[UR6][R10.64+0x18] ;  /* 0x000018060a0d7981 */ /* 0x000f28000c1e1900 */
[----:B------:R-:W4:Y:S04]  /*03c0*/  LDG.E R17, desc[UR6][R10.64+0x1c] ;  /* 0x00001c060a117981 */ /* 0x000f28000c1e1900 */
[----:B------:R-:W4:Y:S01]  /*03d0*/  LDG.E R14, desc[UR6][R14.64] ;  /* 0x000000060e0e7981 */ /* 0x000f22000c1e1900 */
[----:B------:R-:W-:-:S04]  /*03e0*/  IADD3 R18, PT, PT, R18, 0x8, RZ ;  /* 0x0000000812127810 */ /* 0x000fc80007ffe0ff */
[----:B------:R-:W-:Y:S01]  /*03f0*/  ISETP.NE.AND P1, PT, R18, RZ, PT ;  /* 0x000000ff1200720c */ /* 0x000fe20003f25270 */
[----:B------:R-:W-:Y:S01]  /*0400*/  VIADD R8, R8, 0x8 ;  /* 0x0000000808087836 */ /* 0x000fe20000000000 */
[----:B------:R-:W-:Y:S01]  /*0410*/  LEA R9, R21, R9, 0x3 ;  /* 0x0000000915097211 */ /* 0x000fe200078e18ff */
[----:B---3--:R-:W-:-:S04]  /*0420*/  FFMA R26, R29, R28, R26 ;  /* 0x0000001c1d1a7223 */ /* 0x008fc8000000001a */
[----:B--2---:R-:W-:-:S04]  /*0430*/  FFMA R12, R27, R12, R26 ;  /* 0x0000000c1b0c7223 */ /* 0x004fc8000000001a */
[----:B----4-:R-:W-:-:S04]  /*0440*/  FFMA R12, R25, R16, R12 ;  /* 0x00000010190c7223 */ /* 0x010fc8000000000c */
[----:B------:R-:W-:-:S04]  /*0450*/  FFMA R12, R13, R24, R12 ;  /* 0x000000180d0c7223 */ /* 0x000fc8000000000c */
[----:B------:R-:W-:Y:S01]  /*0460*/  FFMA R12, R17, R14, R12 ;  /* 0x0000000e110c7223 */ /* 0x000fe2000000000c */
[----:B------:R-:W-:Y:S06]  /*0470*/  @P1 BRA `(.L_x_3) ;  /* 0xfffffffc005c1947 */ /* 0x000fec000383ffff */
[----:B------:R-:W-:-:S07]  /*0480*/  MOV R13, R5 ;  /* 0x00000005000d7202 */ /* 0x000fce0000000f00 */
.L_x_2:
[----:B------:R-:W-:-:S13]  /*0490*/  ISETP.NE.AND P1, PT, R4, RZ, PT ;  /* 0x000000ff0400720c */ /* 0x000fda0003f25270 */
[----:B------:R-:W-:Y:S05]  /*04a0*/  @!P1 BRA `(.L_x_4) ;  /* 0x0000000000d89947 */ /* 0x000fea0003800000 */
[----:B------:R-:W-:Y:S02]  /*04b0*/  IADD3 R8, PT, PT, R4, -0x1, RZ ;  /* 0xffffffff04087810 */ /* 0x000fe40007ffe0ff */
[----:B------:R-:W-:Y:S02]  /*04c0*/  ISETP.NE.AND P2, PT, R3, RZ, PT ;  /* 0x000000ff0300720c */ /* 0x000fe40003f45270 */
[----:B------:R-:W-:-:S13]  /*04d0*/  ISETP.GE.U32.AND P1, PT, R8, 0x3, PT ;  /* 0x000000030800780c */ /* 0x000fda0003f26070 */
[----:B------:R-:W-:Y:S05]  /*04e0*/  @!P1 BRA `(.L_x_5) ;  /* 0x00000000005c9947 */ /* 0x000fea0003800000 */
[----:B------:R-:W0:Y:S01]  /*04f0*/  LDC R23, c[0x0][0x3a4] ;  /* 0x0000e900ff177b82 */ /* 0x000e220000000800 */
[----:B------:R-:W-:-:S07]  /*0500*/  IADD3 R15, PT, PT, R6, R13, RZ ;  /* 0x0000000d060f7210 */ /* 0x000fce0007ffe0ff */
[----:B------:R-:W1:Y:S08]  /*0510*/  LDC.64 R8, c[0x0][0x390] ;  /* 0x0000e400ff087b82 */ /* 0x000e700000000a00 */
[----:B------:R-:W2:Y:S01]  /*0520*/  LDC.64 R10, c[0x0][0x388] ;  /* 0x0000e200ff0a7b82 */ /* 0x000ea20000000a00 */
[----:B0-----:R-:W-:-:S04]  /*0530*/  IMAD R17, R13, R23, R2 ;  /* 0x000000170d117224 */ /* 0x001fc800078e0202 */
[----:B-1----:R-:W-:-:S04]  /*0540*/  IMAD.WIDE R8, R17, 0x4, R8 ;  /* 0x0000000411087825 */ /* 0x002fc800078e0208 */
[----:B--2---:R-:W-:-:S04]  /*0550*/  IMAD.WIDE R10, R15, 0x4, R10 ;  /* 0x000000040f0a7825 */ /* 0x004fc800078e020a */
[C---:B------:R-:W-:Y:S01]  /*0560*/  IMAD.WIDE R14, R23.reuse, 0x4, R8 ;  /* 0x00000004170e7825 */ /* 0x040fe200078e0208 */
[----:B------:R-:W2:Y:S04]  /*0570*/  LDG.E R21, desc[UR6][R10.64] ;  /* 0x000000060a157981 */ /* 0x000ea8000c1e1900 */
[----:B------:R-:W2:Y:S01]  /*0580*/  LDG.E R8, desc[UR6][R8.64] ;  /* 0x0000000608087981 */ /* 0x000ea2000c1e1900 */
[----:B------:R-:W-:-:S03]  /*0590*/  IMAD.WIDE R16, R23, 0x4, R14 ;  /* 0x0000000417107825 */ /* 0x000fc600078e020e */
[----:B------:R-:W3:Y:S04]  /*05a0*/  LDG.E R14, desc[UR6][R14.64] ;  /* 0x000000060e0e7981 */ /* 0x000ee8000c1e1900 */
[----:B------:R-:W3:Y:S01]  /*05b0*/  LDG.E R18, desc[UR6][R10.64+0x4] ;  /* 0x000004060a127981 */ /* 0x000ee2000c1e1900 */
[----:B------:R-:W-:-:S03]  /*05c0*/  IMAD.WIDE R22, R23, 0x4, R16 ;  /* 0x0000000417167825 */ /* 0x000fc600078e0210 */
[----:B------:R-:W4:Y:S04]  /*05d0*/  LDG.E R24, desc[UR6][R16.64] ;  /* 0x0000000610187981 */ /* 0x000f28000c1e1900 */
[----:B------:R-:W4:Y:S04]  /*05e0*/  LDG.E R25, desc[UR6][R10.64+0x8] ;  /* 0x000008060a197981 */ /* 0x000f28000c1e1900 */
[----:B------:R-:W4:Y:S04]  /*05f0*/  LDG.E R27, desc[UR6][R10.64+0xc] ;  /* 0x00000c060a1b7981 */ /* 0x000f28000c1e1900 */
[----:B------:R-:W4:Y:S01]  /*0600*/  LDG.E R22, desc[UR6][R22.64] ;  /* 0x0000000616167981 */ /* 0x000f22000c1e1900 */
[----:B------:R-:W-:-:S02]  /*0610*/  VIADD R13, R13, 0x4 ;  /* 0x000000040d0d7836 */ /* 0x000fc40000000000 */
[----:B--2---:R-:W-:-:S04]  /*0620*/  FFMA R21, R21, R8, R12 ;  /* 0x0000000815157223 */ /* 0x004fc8000000000c */
[----:B---3--:R-:W-:-:S04]  /*0630*/  FFMA R18, R18, R14, R21 ;  /* 0x0000000e12127223 */ /* 0x008fc80000000015 */
[----:B----4-:R-:W-:-:S04]  /*0640*/  FFMA R18, R25, R24, R18 ;  /* 0x0000001819127223 */ /* 0x010fc80000000012 */
[----:B------:R-:W-:-:S07]  /*0650*/  FFMA R12, R27, R22, R18 ;  /* 0x000000161b0c7223 */ /* 0x000fce0000000012 */
.L_x_5:
[----:B------:R-:W-:Y:S05]  /*0660*/  @!P2 BRA `(.L_x_4) ;  /* 0x000000000068a947 */ /* 0x000fea0003800000 */
[----:B------:R-:W0:Y:S01]  /*0670*/  LDC R23, c[0x0][0x3a4] ;  /* 0x0000e900ff177b82 */ /* 0x000e220000000800 */
[----:B------:R-:W-:-:S13]  /*0680*/  ISETP.NE.AND P1, PT, R3, 0x1, PT ;  /* 0x000000010300780c */ /* 0x000fda0003f25270 */
[----:B------:R-:W1:Y:S01]  /*0690*/  @P1 LDC.64 R16, c[0x0][0x390] ;  /* 0x0000e400ff101b82 */ /* 0x000e620000000a00 */
[----:B------:R-:W-:-:S07]  /*06a0*/  @P1 IADD3 R21, PT, PT, R6, R13, RZ ;  /* 0x0000000d06151210 */ /* 0x000fce0007ffe0ff */
[----:B------:R-:W2:Y:S01]  /*06b0*/  @P1 LDC.64 R8, c[0x0][0x388] ;  /* 0x0000e200ff081b82 */ /* 0x000ea20000000a00 */
[----:B0-----:R-:W-:Y:S01]  /*06c0*/  LOP3.LUT P2, RZ, R23, 0x1, RZ, 0xc0, !PT ;  /* 0x0000000117ff7812 */ /* 0x001fe2000784c0ff */
[C---:B------:R-:W-:Y:S01]  /*06d0*/  @P1 IMAD R25, R13.reuse, R23, R2 ;  /* 0x000000170d191224 */ /* 0x040fe200078e0202 */
[----:B------:R-:W-:-:S11]  /*06e0*/  @P1 IADD3 R13, PT, PT, R13, 0x2, RZ ;  /* 0x000000020d0d1810 */ /* 0x000fd60007ffe0ff */
[----:B------:R-:W0:Y:S01]  /*06f0*/  @P2 LDC.64 R10, c[0x0][0x388] ;  /* 0x0000e200ff0a2b82 */ /* 0x000e220000000a00 */
[----:B-1----:R-:W-:Y:S01]  /*0700*/  @P1 IMAD.WIDE R16, R25, 0x4, R16 ;  /* 0x0000000419101825 */ /* 0x002fe200078e0210 */
[----:B------:R-:W-:-:S03]  /*0710*/  @P2 IADD3 R25, PT, PT, R6, R13, RZ ;  /* 0x0000000d06192210 */ /* 0x000fc60007ffe0ff */
[----:B------:R-:W-:-:S03]  /*0720*/  @P2 IMAD R27, R13, R23, R2 ;  /* 0x000000170d1b2224 */ /* 0x000fc600078e0202 */
[----:B------:R-:W1:Y:S01]  /*0730*/  @P2 LDC.64 R14, c[0x0][0x390] ;  /* 0x0000e400ff0e2b82 */ /* 0x000e620000000a00 */
[----:B--2---:R-:W-:Y:S01]  /*0740*/  @P1 IMAD.WIDE R8, R21, 0x4, R8 ;  /* 0x0000000415081825 */ /* 0x004fe200078e0208 */
[----:B------:R-:W2:Y:S03]  /*0750*/  @P1 LDG.E R13, desc[UR6][R16.64] ;  /* 0x00000006100d1981 */ /* 0x000ea6000c1e1900 */
[----:B------:R-:W-:Y:S01]  /*0760*/  @P1 IMAD.WIDE R22, R23, 0x4, R16 ;  /* 0x0000000417161825 */ /* 0x000fe200078e0210 */
[----:B------:R-:W2:Y:S04]  /*0770*/  @P1 LDG.E R21, desc[UR6][R8.64] ;  /* 0x0000000608151981 */ /* 0x000ea8000c1e1900 */
[----:B------:R-:W3:Y:S04]  /*0780*/  @P1 LDG.E R18, desc[UR6][R8.64+0x4] ;  /* 0x0000040608121981 */ /* 0x000ee8000c1e1900 */
[----:B------:R-:W3:Y:S01]  /*0790*/  @P1 LDG.E R22, desc[UR6][R22.64] ;  /* 0x0000000616161981 */ /* 0x000ee2000c1e1900 */
[----:B0-----:R-:W-:-:S06]  /*07a0*/  @P2 IMAD.WIDE R10, R25, 0x4, R10 ;  /* 0x00000004190a2825 */ /* 0x001fcc00078e020a */
[----:B------:R-:W4:Y:S01]  /*07b0*/  @P2 LDG.E R11, desc[UR6][R10.64] ;  /* 0x000000060a0b2981 */ /* 0x000f22000c1e1900 */
[----:B-1----:R-:W-:-:S06]  /*07c0*/  @P2 IMAD.WIDE R14, R27, 0x4, R14 ;  /* 0x000000041b0e2825 */ /* 0x002fcc00078e020e */
[----:B------:R-:W4:Y:S01]  /*07d0*/  @P2 LDG.E R14, desc[UR6][R14.64] ;  /* 0x000000060e0e2981 */ /* 0x000f22000c1e1900 */
[----:B--2---:R-:W-:-:S04]  /*07e0*/  @P1 FFMA R13, R21, R13, R12 ;  /* 0x0000000d150d1223 */ /* 0x004fc8000000000c */
[----:B---3--:R-:W-:-:S04]  /*07f0*/  @P1 FFMA R12, R18, R22, R13 ;  /* 0x00000016120c1223 */ /* 0x008fc8000000000d */
[----:B----4-:R-:W-:-:S07]  /*0800*/  @P2 FFMA R12, R11, R14, R12 ;  /* 0x0000000e0b0c2223 */ /* 0x010fce000000000c */
.L_x_4:
[----:B------:R-:W0:Y:S01]  /*0810*/  S2UR UR5, SR_CgaCtaId ;  /* 0x00000000000579c3 */ /* 0x000e220000008800 */
[----:B------:R-:W1:Y:S01]  /*0820*/  LDCU UR8, c[0x0][0x3a4] ;  /* 0x00007480ff0877ac */ /* 0x000e620008000800 */
[----:B------:R-:W-:Y:S02]  /*0830*/  UMOV UR4, 0x400 ;  /* 0x0000040000047882 */ /* 0x000fe40000000000 */
[----:B------:R-:W-:Y:S01]  /*0840*/  UIADD3 UR4, UPT, UPT, UR4, 0x10, URZ ;  /* 0x0000001004047890 */ /* 0x000fe2000fffe0ff */
[----:B-1----:R-:W-:-:S03]  /*0850*/  IMAD.U32 R21, RZ, RZ, UR8 ;  /* 0x00000008ff157e24 */ /* 0x002fc6000f8e00ff */
[----:B0-----:R-:W-:-:S06]  /*0860*/  ULEA UR4, UR5, UR4, 0x18 ;  /* 0x0000000405047291 */ /* 0x001fcc000f8ec0ff */
[----:B------:R-:W-:Y:S02]  /*0870*/  LEA R9, R2, UR4, 0x2 ;  /* 0x0000000402097c11 */ /* 0x000fe4000f8e10ff */
[----:B------:R-:W-:-:S03]  /*0880*/  IADD3 R2, PT, PT, R7, R2, RZ ;  /* 0x0000000207027210 */ /* 0x000fc60007ffe0ff */
[----:B------:R0:W-:Y:S01]  /*0890*/  STS [R9], R12 ;  /* 0x0000000c09007388 */ /* 0x0001e20000000800 */
[----:B------:R-:W-:-:S13]  /*08a0*/  ISETP.GE.AND P1, PT, R2, R21, PT ;  /* 0x000000150200720c */ /* 0x000fda0003f26270 */
[----:B0-----:R-:W-:Y:S05]  /*08b0*/  @!P1 BRA `(.L_x_6) ;  /* 0xfffffff800349947 */ /* 0x001fea000383ffff */
.L_x_1:
[----:B------:R-:W-:Y:S05]  /*08c0*/  BSYNC.RECONVERGENT B0 ;  /* 0x0000000000007941 */ /* 0x000fea0003800200 */
.L_x_0:
[----:B------:R-:W-:Y:S01]  /*08d0*/  BAR.SYNC.DEFER_BLOCKING 0x0 ;  /* 0x0000000000007b1d */ /* 0x000fe20000010000 */
[----:B------:R-:W-:Y:S01]  /*08e0*/  ISETP.GE.AND P0, PT, R21, 0x1, PT ;  /* 0x000000011500780c */ /* 0x000fe20003f06270 */
[----:B------:R-:W-:-:S04]  /*08f0*/  HFMA2 R0, -RZ, RZ, -598.5, 40320 ;  /* 0xe0ad78ecff007431 */ /* 0x000fc800000001ff */
[----:B------:R-:W-:Y:S08]  /*0900*/  BSSY.RECONVERGENT B0, `(.L_x_7) ;  /* 0x0000054000007945 */ /* 0x000ff00003800200 */
[----:B------:R-:W-:Y:S05]  /*0910*/  @!P0 BRA `(.L_x_8) ;  /* 0x0000000400488947 */ /* 0x000fea0003800000 */
[C---:B------:R-:W-:Y:S01]  /*0920*/  IADD3 R0, PT, PT, R21.reuse, -0x1, RZ ;  /* 0xffffffff15007810 */ /* 0x040fe20007ffe0ff */
[----:B------:R-:W-:Y:S01]  /*0930*/  BSSY.RECONVERGENT B1, `(.L_x_9) ;  /* 0x0000020000017945 */ /* 0x000fe20003800200 */
[----:B------:R-:W-:Y:S02]  /*0940*/  LOP3.LUT R17, R21, 0xf, RZ, 0xc0, !PT ;  /* 0x0000000f15117812 */ /* 0x000fe400078ec0ff */
[----:B------:R-:W-:Y:S01]  /*0950*/  ISETP.GE.U32.AND P1, PT, R0, 0xf, PT ;  /* 0x0000000f0000780c */ /* 0x000fe20003f26070 */
[----:B------:R-:W-:Y:S01]  /*0960*/  IMAD.MOV.U32 R0, RZ, RZ, -0x1f528714 ;  /* 0xe0ad78ecff007424 */ /* 0x000fe200078e00ff */
[----:B------:R-:W-:Y:S02]  /*0970*/  ISETP.NE.AND P2, PT, R17, RZ, PT ;  /* 0x000000ff1100720c */ /* 0x000fe40003f45270 */
[----:B------:R-:W-:-:S09]  /*0980*/  MOV R2, RZ ;  /* 0x000000ff00027202 */ /* 0x000fd20000000f00 */
[----:B------:R-:W-:Y:S05]  /*0990*/  @!P1 BRA `(.L_x_10) ;  /* 0x0000000000649947 */ /* 0x000fea0003800000 */
[----:B------:R-:W0:Y:S01]  /*09a0*/  S2UR UR5, SR_CgaCtaId ;  /* 0x00000000000579c3 */ /* 0x000e220000008800 */
[----:B------:R-:W-:Y:S01]  /*09b0*/  UMOV UR4, 0x400 ;  /* 0x0000040000047882 */ /* 0x000fe20000000000 */
[----:B------:R-:W-:Y:S01]  /*09c0*/  LOP3.LUT R2, R21, 0x7ffffff0, RZ, 0xc0, !PT ;  /* 0x7ffffff015027812 */ /* 0x000fe200078ec0ff */
[----:B------:R-:W-:Y:S01]  /*09d0*/  UIADD3 UR4, UPT, UPT, UR4, 0x10, URZ ;  /* 0x0000001004047890 */ /* 0x000fe2000fffe0ff */
[----:B------:R-:W-:Y:S02]  /*09e0*/  MOV R0, 0xe0ad78ec ;  /* 0xe0ad78ec00007802 */ /* 0x000fe40000000f00 */
[----:B------:R-:W-:Y:S01]  /*09f0*/  IADD3 R3, PT, PT, -R2, RZ, RZ ;  /* 0x000000ff02037210 */ /* 0x000fe20007ffe1ff */
[----:B0-----:R-:W-:-:S04]  /*0a00*/  ULEA UR4, UR5, UR4, 0x18 ;  /* 0x0000000405047291 */ /* 0x001fc8000f8ec0ff */
[----:B------:R-:W-:-:S06]  /*0a10*/  UIADD3 UR4, UPT, UPT, UR4, 0x20, URZ ;  /* 0x0000002004047890 */ /* 0x000fcc000fffe0ff */
[----:B------:R-:W-:-:S07]  /*0a20*/  IMAD.U32 R16, RZ, RZ, UR4 ;  /* 0x00000004ff107e24 */ /* 0x000fce000f8e00ff */
.L_x_11:
[----:B------:R-:W0:Y:S01]  /*0a30*/  LDS.128 R4, [R16+-0x20] ;  /* 0xffffe00010047984 */ /* 0x000e220000000c00 */
[----:B------:R-:W-:-:S03]  /*0a40*/  IADD3 R3, PT, PT, R3, 0x10, RZ ;  /* 0x0000001003037810 */ /* 0x000fc60007ffe0ff */
[----:B------:R-:W1:Y:S01]  /*0a50*/  LDS.128 R8, [R16+-0x10] ;  /* 0xfffff00010087984 */ /* 0x000e620000000c00 */
[----:B------:R-:W-:-:S03]  /*0a60*/  ISETP.NE.AND P1, PT, R3, RZ, PT ;  /* 0x000000ff0300720c */ /* 0x000fc60003f25270 */
[----:B------:R-:W2:Y:S04]  /*0a70*/  LDS.128 R12, [R16] ;  /* 0x00000000100c7984 */ /* 0x000ea80000000c00 */
[----:B------:R3:W4:Y:S02]  /*0a80*/  LDS.128 R24, [R16+0x10] ;  /* 0x0000100010187984 */ /* 0x0007240000000c00 */
[----:B---3--:R-:W-:Y:S02]  /*0a90*/  IADD3 R16, PT, PT, R16, 0x40, RZ ;  /* 0x0000004010107810 */ /* 0x008fe40007ffe0ff */
[----:B0-----:R-:W-:-:S04]  /*0aa0*/  FMNMX3 R4, R0, R4, R5, !PT ;  /* 0x0000000400047276 */ /* 0x001fc80007800005 */
[----:B------:R-:W-:-:S04]  /*0ab0*/  FMNMX3 R4, R4, R6, R7, !PT ;  /* 0x0000000604047276 */ /* 0x000fc80007800007 */
[----:B-1----:R-:W-:-:S04]  /*0ac0*/  FMNMX3 R4, R4, R8, R9, !PT ;  /* 0x0000000804047276 */ /* 0x002fc80007800009 */
[----:B------:R-:W-:-:S04]  /*0ad0*/  FMNMX3 R4, R4, R10, R11, !PT ;  /* 0x0000000a04047276 */ /* 0x000fc8000780000b */
[----:B--2---:R-:W-:-:S04]  /*0ae0*/  FMNMX3 R4, R4, R12, R13, !PT ;  /* 0x0000000c04047276 */ /* 0x004fc8000780000d */
[----:B------:R-:W-:-:S04]  /*0af0*/  FMNMX3 R4, R4, R14, R15, !PT ;  /* 0x0000000e04047276 */ /* 0x000fc8000780000f */
[----:B----4-:R-:W-:-:S04]  /*0b00*/  FMNMX3 R4, R4, R24, R25, !PT ;  /* 0x0000001804047276 */ /* 0x010fc80007800019 */
[----:B------:R-:W-:Y:S01]  /*0b10*/  FMNMX3 R0, R4, R26, R27, !PT ;  /* 0x0000001a04007276 */ /* 0x000fe2000780001b */
[----:B------:R-:W-:Y:S06]  /*0b20*/  @P1 BRA `(.L_x_11) ;  /* 0xfffffffc00c01947 */ /* 0x000fec000383ffff */
.L_x_10:
[----:B------:R-:W-:Y:S05]  /*0b30*/  BSYNC.RECONVERGENT B1 ;  /* 0x0000000000017941 */ /* 0x000fea0003800200 */
.L_x_9:
[----:B------:R-:W-:Y:S05]  /*0b40*/  @!P2 BRA `(.L_x_8) ;  /* 0x0000000000bca947 */ /* 0x000fea0003800000 */
[----:B------:R-:W-:Y:S01]  /*0b50*/  ISETP.GE.U32.AND P1, PT, R17, 0x8, PT ;  /* 0x000000081100780c */ /* 0x000fe20003f26070 */
[----:B------:R-:W-:Y:S01]  /*0b60*/  BSSY.RECONVERGENT B1, `(.L_x_12) ;  /* 0x0000010000017945 */ /* 0x000fe20003800200 */
[----:B------:R-:W-:-:S04]  /*0b70*/  LOP3.LUT R12, R21, 0x7, RZ, 0xc0, !PT ;  /* 0x00000007150c7812 */ /* 0x000fc800078ec0ff */
[----:B------:R-:W-:-:S07]  /*0b80*/  ISETP.NE.AND P2, PT, R12, RZ, PT ;  /* 0x000000ff0c00720c */ /* 0x000fce0003f45270 */
[----:B------:R-:W-:Y:S06]  /*0b90*/  @!P1 BRA `(.L_x_13) ;  /* 0x0000000000309947 */ /* 0x000fec0003800000 */
[----:B------:R-:W0:Y:S01]  /*0ba0*/  S2UR UR5, SR_CgaCtaId ;  /* 0x00000000000579c3 */ /* 0x000e220000008800 */
[----:B------:R-:W-:Y:S02]  /*0bb0*/  UMOV UR4, 0x400 ;  /* 0x0000040000047882 */ /* 0x000fe40000000000 */
[----:B------:R-:W-:-:S04]  /*0bc0*/  UIADD3 UR4, UPT, UPT, UR4, 0x10, URZ ;  /* 0x0000001004047890 */ /* 0x000fc8000fffe0ff */
[----:B0-----:R-:W-:-:S06]  /*0bd0*/  ULEA UR4, UR5, UR4, 0x18 ;  /* 0x0000000405047291 */ /* 0x001fcc000f8ec0ff */
[C---:B------:R-:W-:Y:S02]  /*0be0*/  LEA R3, R2.reuse, UR4, 0x2 ;  /* 0x0000000402037c11 */ /* 0x040fe4000f8e10ff */
[----:B------:R-:W-:-:S03]  /*0bf0*/  IADD3 R2, PT, PT, R2, 0x8, RZ ;  /* 0x0000000802027810 */ /* 0x000fc60007ffe0ff */
[----:B------:R-:W0:Y:S04]  /*0c00*/  LDS.128 R4, [R3] ;  /* 0x0000000003047984 */ /* 0x000e280000000c00 */
[----:B------:R-:W1:Y:S01]  /*0c10*/  LDS.128 R8, [R3+0x10] ;  /* 0x0000100003087984 */ /* 0x000e620000000c00 */
[----:B0-----:R-:W-:-:S04]  /*0c20*/  FMNMX3 R4, R0, R4, R5, !PT ;  /* 0x0000000400047276 */ /* 0x001fc80007800005 */
[----:B------:R-:W-:-:S04]  /*0c30*/  FMNMX3 R4, R4, R6, R7, !PT ;  /* 0x0000000604047276 */ /* 0x000fc80007800007 */
[----:B-1----:R-:W-:-:S04]  /*0c40*/  FMNMX3 R4, R4, R8, R9, !PT ;  /* 0x0000000804047276 */ /* 0x002fc80007800009 */
[----:B------:R-:W-:-:S07]  /*0c50*/  FMNMX3 R0, R4, R10, R11, !PT ;  /* 0x0000000a04007276 */ /* 0x000fce000780000b */
.L_x_13:
[----:B------:R-:W-:Y:S05]  /*0c60*/  BSYNC.RECONVERGENT B1 ;  /* 0x0000000000017941 */ /* 0x000fea0003800200 */
.L_x_12:
        /* <DEDUP_REMOVED lines=10> */
[C---:B------:R-:W-:Y:S01]  /*0d10*/  LEA R4, R2.reuse, UR4, 0x2 ;  /* 0x0000000402047c11 */ /* 0x040fe2000f8e10ff */
[----:B------:R-:W-:-:S05]  /*0d20*/  VIADD R2, R2, 0x4 ;  /* 0x0000000402027836 */ /* 0x000fca0000000000 */
[----:B------:R-:W0:Y:S02]  /*0d30*/  LDS.128 R4, [R4] ;  /* 0x0000000004047984 */ /* 0x000e240000000c00 */
[----:B0-----:R-:W-:-:S04]  /*0d40*/  FMNMX3 R0, R0, R4, R5, !PT ;  /* 0x0000000400007276 */ /* 0x001fc80007800005 */
[----:B------:R-:W-:-:S07]  /*0d50*/  FMNMX3 R0, R0, R6, R7, !PT ;  /* 0x0000000600007276 */ /* 0x000fce0007800007 */
.L_x_15:
[----:B------:R-:W-:Y:S05]  /*0d60*/  BSYNC.RECONVERGENT B1 ;  /* 0x0000000000017941 */ /* 0x000fea0003800200 */
.L_x_14:
[----:B------:R-:W-:Y:S05]  /*0d70*/  @!P2 BRA `(.L_x_8) ;  /* 0x000000000030a947 */ /* 0x000fea0003800000 */
[----:B------:R-:W0:Y:S01]  /*0d80*/  S2UR UR5, SR_CgaCtaId ;  /* 0x00000000000579c3 */ /* 0x000e220000008800 */
[----:B------:R-:W-:Y:S01]  /*0d90*/  UMOV UR4, 0x400 ;  /* 0x0000040000047882 */ /* 0x000fe20000000000 */
[----:B------:R-:W-:Y:S01]  /*0da0*/  IADD3 R3, PT, PT, -R3, RZ, RZ ;  /* 0x000000ff03037210 */ /* 0x000fe20007ffe1ff */
[----:B------:R-:W-:-:S04]  /*0db0*/  UIADD3 UR4, UPT, UPT, UR4, 0x10, URZ ;  /* 0x0000001004047890 */ /* 0x000fc8000fffe0ff */
[----:B0-----:R-:W-:-:S06]  /*0dc0*/  ULEA UR4, UR5, UR4, 0x18 ;  /* 0x0000000405047291 */ /* 0x001fcc000f8ec0ff */
[----:B------:R-:W-:-:S07]  /*0dd0*/  LEA R2, R2, UR4, 0x2 ;  /* 0x0000000402027c11 */ /* 0x000fce000f8e10ff */
.L_x_16:
[----:B------:R0:W1:Y:S01]  /*0de0*/  LDS R5, [R2] ;  /* 0x0000000002057984 */ /* 0x0000620000000800 */
[----:B------:R-:W-:-:S04]  /*0df0*/  IADD3 R3, PT, PT, R3, 0x1, RZ ;  /* 0x0000000103037810 */ /* 0x000fc80007ffe0ff */
[----:B------:R-:W-:Y:S02]  /*0e00*/  ISETP.NE.AND P1, PT, R3, RZ, PT ;  /* 0x000000ff0300720c */ /* 0x000fe40003f25270 */
[----:B0-----:R-:W-:Y:S02]  /*0e10*/  IADD3 R2, PT, PT, R2, 0x4, RZ ;  /* 0x0000000402027810 */ /* 0x001fe40007ffe0ff */
[----:B-1----:R-:W-:-:S09]  /*0e20*/  FMNMX R0, R5, R0, !PT ;  /* 0x0000000005007209 */ /* 0x002fd20007800000 */
[----:B------:R-:W-:Y:S05]  /*0e30*/  @P1 BRA `(.L_x_16) ;  /* 0xfffffffc00e81947 */ /* 0x000fea000383ffff */
.L_x_8:
[----:B------:R-:W-:Y:S05]  /*0e40*/  BSYNC.RECONVERGENT B0 ;  /* 0x0000000000007941 */ /* 0x000fea0003800200 */
.L_x_7:
[----:B------:R-:W-:Y:S01]  /*0e50*/  BSSY.RECONVERGENT B0, `(.L_x_17) ;  /* 0x0000085000007945 */ /* 0x000fe20003800200 */
[----:B------:R-:W-:-:S03]  /*0e60*/  IMAD.MOV.U32 R3, RZ, RZ, RZ ;  /* 0x000000ffff037224 */ /* 0x000fc600078e00ff */
[----:B------:R-:W-:Y:S05]  /*0e70*/  @!P0 BRA `(.L_x_18) ;  /* 0x0000000800088947 */ /* 0x000fea0003800000 */
[C---:B------:R-:W-:Y:S01]  /*0e80*/  IADD3 R2, PT, PT, R21.reuse, -0x1, RZ ;  /* 0xffffffff15027810 */ /* 0x040fe20007ffe0ff */
[----:B------:R-:W-:Y:S01]  /*0e90*/  BSSY.RECONVERGENT B1, `(.L_x_19) ;  /* 0x0000042000017945 */ /* 0x000fe20003800200 */
[----:B------:R-:W-:Y:S02]  /*0ea0*/  LOP3.LUT R14, R21, 0x3, RZ, 0xc0, !PT ;  /* 0x00000003150e7812 */ /* 0x000fe400078ec0ff */
[----:B------:R-:W-:Y:S02]  /*0eb0*/  ISETP.GE.U32.AND P1, PT, R2, 0x3, PT ;  /* 0x000000030200780c */ /* 0x000fe40003f26070 */
[----:B------:R-:W-:Y:S02]  /*0ec0*/  CS2R R2, SRZ ;  /* 0x0000000000027805 */ /* 0x000fe4000001ff00 */
[----:B------:R-:W-:-:S09]  /*0ed0*/  ISETP.NE.AND P2, PT, R14, RZ, PT ;  /* 0x000000ff0e00720c */ /* 0x000fd20003f45270 */
[----:B------:R-:W-:Y:S05]  /*0ee0*/  @!P1 BRA `(.L_x_20) ;  /* 0x0000000000f09947 */ /* 0x000fea0003800000 */
[----:B------:R-:W0:Y:S01]  /*0ef0*/  S2UR UR5, SR_CgaCtaId ;  /* 0x00000000000579c3 */ /* 0x000e220000008800 */
[----:B------:R-:W-:Y:S01]  /*0f00*/  UMOV UR4, 0x400 ;  /* 0x0000040000047882 */ /* 0x000fe20000000000 */
[----:B------:R-:W-:Y:S01]  /*0f10*/  LOP3.LUT R2, R21, 0x7ffffffc, RZ, 0xc0, !PT ;  /* 0x7ffffffc15027812 */ /* 0x000fe200078ec0ff */
[----:B------:R-:W-:Y:S01]  /*0f20*/  UIADD3 UR4, UPT, UPT, UR4, 0x10, URZ ;  /* 0x0000001004047890 */ /* 0x000fe2000fffe0ff */
[----:B------:R-:W-:Y:S02]  /*0f30*/  HFMA2 R3, -RZ, RZ, 0, 0 ;  /* 0x00000000ff037431 */ /* 0x000fe400000001ff */
[----:B------:R-:W-:Y:S01]  /*0f40*/  IADD3 R9, PT, PT, -R2, RZ, RZ ;  /* 0x000000ff02097210 */ /* 0x000fe20007ffe1ff */
[----:B0-----:R-:W-:-:S06]  /*0f50*/  ULEA UR4, UR5, UR4, 0x18 ;  /* 0x0000000405047291 */ /* 0x001fcc000f8ec0ff */
[----:B------:R-:W-:-:S07]  /*0f60*/  IMAD.U32 R8, RZ, RZ, UR4 ;  /* 0x00000004ff087e24 */ /* 0x000fce000f8e00ff */
.L_x_21:
[----:B------:R-:W0:Y:S01]  /*0f70*/  LDS.128 R4, [R8] ;  /* 0x0000000008047984 */ /* 0x000e220000000c00 */
[----:B------:R-:W-:-:S04]  /*0f80*/  IADD3 R9, PT, PT, R9, 0x4, RZ ;  /* 0x0000000409097810 */ /* 0x000fc80007ffe0ff */
[----:B------:R-:W-:Y:S01]  /*0f90*/  ISETP.NE.AND P1, PT, R9, RZ, PT ;  /* 0x000000ff0900720c */ /* 0x000fe20003f25270 */
[--C-:B0-----:R-:W-:Y:S01]  /*0fa0*/  FADD R10, R4, -R0.reuse ;  /* 0x80000000040a7221 */ /* 0x101fe20000000000 */
[----:B------:R-:W-:Y:S01]  /*0fb0*/  MOV R4, 0x3bbb989d ;  /* 0x3bbb989d00047802 */ /* 0x000fe20000000f00 */
[--C-:B------:R-:W-:Y:S01]  /*0fc0*/  FADD R13, R5, -R0.reuse ;  /* 0x80000000050d7221 */ /* 0x100fe20000000000 */
[--C-:B------:R-:W-:Y:S01]  /*0fd0*/  FADD R11, R6, -R0.reuse ;  /* 0x80000000060b7221 */ /* 0x100fe20000000000 */
[----:B------:R-:W-:Y:S01]  /*0fe0*/  FADD R18, R7, -R0 ;  /* 0x8000000007127221 */ /* 0x000fe20000000000 */
[----:B------:R-:W-:Y:S02]  /*0ff0*/  FMNMX R15, R10, -50, !PT ;  /* 0xc24800000a0f7809 */ /* 0x000fe40007800000 */
[----:B------:R-:W-:Y:S02]  /*1000*/  MOV R10, 0x437c0000 ;  /* 0x437c0000000a7802 */ /* 0x000fe40000000f00 */
[----:B------:R-:W-:Y:S01]  /*1010*/  FMNMX R13, R13, -50, !PT ;  /* 0xc24800000d0d7809 */ /* 0x000fe20007800000 */
[----:B------:R-:W-:Y:S01]  /*1020*/  FFMA.SAT R5, R15, R4, 0.5 ;  /* 0x3f0000000f057423 */ /* 0x000fe20000002004 */
[----:B------:R-:W-:-:S03]  /*1030*/  FMNMX R11, R11, -50, !PT ;  /* 0xc24800000b0b7809 */ /* 0x000fc60007800000 */
[----:B------:R-:W-:Y:S01]  /*1040*/  FFMA.RM R5, R5, R10, 12582913 ;  /* 0x4b40000105057423 */ /* 0x000fe2000000400a */
[-C--:B------:R-:W-:Y:S01]  /*1050*/  FFMA.SAT R17, R13, R4.reuse, 0.5 ;  /* 0x3f0000000d117423 */ /* 0x080fe20000002004 */
[----:B------:R-:W-:Y:S02]  /*1060*/  FFMA.SAT R7, R11, R4, 0.5 ;  /* 0x3f0000000b077423 */ /* 0x000fe40000002004 */
[C---:B------:R-:W-:Y:S01]  /*1070*/  FADD R6, R5.reuse, -12583039 ;  /* 0xcb40007f05067421 */ /* 0x040fe20000000000 */
[----:B------:R-:W-:Y:S01]  /*1080*/  SHF.L.U32 R5, R5, 0x17, RZ ;  /* 0x0000001705057819 */ /* 0x000fe200000006ff */
[-C--:B------:R-:W-:Y:S02]  /*1090*/  FFMA.RM R7, R7, R10.reuse, 12582913 ;  /* 0x4b40000107077423 */ /* 0x080fe4000000400a */
[----:B------:R-:W-:Y:S01]  /*10a0*/  FFMA R12, R15, 1.4426950216293334961, -R6 ;  /* 0x3fb8aa3b0f0c7823 */ /* 0x000fe20000000806 */
[----:B------:R-:W-:-:S03]  /*10b0*/  FFMA.RM R6, R17, R10, 12582913 ;  /* 0x4b40000111067423 */ /* 0x000fc6000000400a */
[----:B------:R-:W-:Y:S01]  /*10c0*/  FFMA R12, R15, 1.925963033500011079e-08, R12 ;  /* 0x32a570600f0c7823 */ /* 0x000fe2000000000c */
[----:B------:R-:W-:Y:S01]  /*10d0*/  FMNMX R15, R18, -50, !PT ;  /* 0xc2480000120f7809 */ /* 0x000fe20007800000 */
[C---:B------:R-:W-:Y:S01]  /*10e0*/  FADD R16, R6.reuse, -12583039 ;  /* 0xcb40007f06107421 */ /* 0x040fe20000000000 */
[----:B------:R-:W-:-:S03]  /*10f0*/  IMAD.SHL.U32 R6, R6, 0x800000, RZ ;  /* 0x0080000006067824 */ /* 0x000fc600078e00ff */
[----:B------:R-:W-:Y:S01]  /*1100*/  FFMA.SAT R17, R15, R4, 0.5 ;  /* 0x3f0000000f117423 */ /* 0x000fe20000002004 */
[----:B------:R-:W-:Y:S01]  /*1110*/  FADD R4, R7, -12583039 ;  /* 0xcb40007f07047421 */ /* 0x000fe20000000000 */
[----:B------:R-:W-:Y:S01]  /*1120*/  FFMA R16, R13, 1.4426950216293334961, -R16 ;  /* 0x3fb8aa3b0d107823 */ /* 0x000fe20000000810 */
[----:B------:R-:W0:Y:S01]  /*1130*/  MUFU.EX2 R12, R12 ;  /* 0x0000000c000c7308 */ /* 0x000e220000000800 */
[----:B------:R-:W-:Y:S01]  /*1140*/  FFMA.RM R17, R17, R10, 12582913 ;  /* 0x4b40000111117423 */ /* 0x000fe2000000400a */
[----:B------:R-:W-:Y:S01]  /*1150*/  FFMA R4, R11, 1.4426950216293334961, -R4 ;  /* 0x3fb8aa3b0b047823 */ /* 0x000fe20000000804 */
[----:B------:R-:W-:Y:S01]  /*1160*/  FFMA R16, R13, 1.925963033500011079e-08, R16 ;  /* 0x32a570600d107823 */ /* 0x000fe20000000010 */
[----:B------:R-:W-:Y:S01]  /*1170*/  SHF.L.U32 R7, R7, 0x17, RZ ;  /* 0x0000001707077819 */ /* 0x000fe200000006ff */
[----:B------:R-:W-:Y:S01]  /*1180*/  FADD R10, R17, -12583039 ;  /* 0xcb40007f110a7421 */ /* 0x000fe20000000000 */
[----:B------:R-:W-:Y:S01]  /*1190*/  FFMA R11, R11, 1.925963033500011079e-08, R4 ;  /* 0x32a570600b0b7823 */ /* 0x000fe20000000004 */
[----:B------:R-:W-:Y:S01]  /*11a0*/  SHF.L.U32 R17, R17, 0x17, RZ ;  /* 0x0000001711117819 */ /* 0x000fe200000006ff */
[----:B------:R-:W1:Y:S01]  /*11b0*/  MUFU.EX2 R13, R16 ;  /* 0x00000010000d7308 */ /* 0x000e620000000800 */
[----:B------:R-:W-:-:S04]  /*11c0*/  FFMA R4, R15, 1.4426950216293334961, -R10 ;  /* 0x3fb8aa3b0f047823 */ /* 0x000fc8000000080a */
[----:B------:R-:W-:-:S03]  /*11d0*/  FFMA R15, R15, 1.925963033500011079e-08, R4 ;  /* 0x32a570600f0f7823 */ /* 0x000fc60000000004 */
[----:B------:R-:W2:Y:S01]  /*11e0*/  MUFU.EX2 R10, R11 ;  /* 0x0000000b000a7308 */ /* 0x000ea20000000800 */
[----:B0-----:R-:W-:-:S07]  /*11f0*/  FMUL R4, R5, R12 ;  /* 0x0000000c05047220 */ /* 0x001fce0000400000 */
[----:B------:R-:W0:Y:S01]  /*1200*/  MUFU.EX2 R18, R15 ;  /* 0x0000000f00127308 */ /* 0x000e220000000800 */
[----:B-1----:R-:W-:Y:S01]  /*1210*/  FMUL R5, R6, R13 ;  /* 0x0000000d06057220 */ /* 0x002fe20000400000 */
[----:B--2---:R-:W-:Y:S01]  /*1220*/  FMUL R6, R7, R10 ;  /* 0x0000000a07067220 */ /* 0x004fe20000400000 */
[----:B------:R-:W-:-:S04]  /*1230*/  FADD R10, R4, R3 ;  /* 0x00000003040a7221 */ /* 0x000fc80000000000 */
[----:B------:R-:W-:Y:S01]  /*1240*/  FADD R3, R10, R5 ;  /* 0x000000050a037221 */ /* 0x000fe20000000000 */
[----:B0-----:R-:W-:-:S03]  /*1250*/  FMUL R7, R17, R18 ;  /* 0x0000001211077220 */ /* 0x001fc60000400000 */
[----:B------:R-:W-:Y:S02]  /*1260*/  FADD R10, R3, R6 ;  /* 0x00000006030a7221 */ /* 0x000fe40000000000 */
[----:B------:R0:W-:Y:S02]  /*1270*/  STS.128 [R8], R4 ;  /* 0x0000000408007388 */ /* 0x0001e40000000c00 */
[----:B------:R-:W-:Y:S01]  /*1280*/  FADD R3, R10, R7 ;  /* 0x000000070a037221 */ /* 0x000fe20000000000 */
[----:B0-----:R-:W-:Y:S01]  /*1290*/  VIADD R8, R8, 0x10 ;  /* 0x0000001008087836 */ /* 0x001fe20000000000 */
[----:B------:R-:W-:Y:S06]  /*12a0*/  @P1 BRA `(.L_x_21) ;  /* 0xfffffffc00301947 */ /* 0x000fec000383ffff */
.L_x_20:
[----:B------:R-:W-:Y:S05]  /*12b0*/  BSYNC.RECONVERGENT B1 ;  /* 0x0000000000017941 */ /* 0x000fea0003800200 */
.L_x_19:
[----:B------:R-:W-:Y:S05]  /*12c0*/  @!P2 BRA `(.L_x_18) ;  /* 0x0000000000f4a947 */ /* 0x000fea0003800000 */
[----:B------:R-:W-:Y:S01]  /*12d0*/  ISETP.NE.AND P2, PT, R14, 0x1, PT ;  /* 0x000000010e00780c */ /* 0x000fe20003f45270 */
[----:B------:R-:W-:Y:S01]  /*12e0*/  BSSY.RECONVERGENT B1, `(.L_x_22) ;  /* 0x0000026000017945 */ /* 0x000fe20003800200 */
[----:B------:R-:W-:-:S04]  /*12f0*/  LOP3.LUT R4, R21, 0x1, RZ, 0xc0, !PT ;  /* 0x0000000115047812 */ /* 0x000fc800078ec0ff */
[----:B------:R-:W-:-:S07]  /*1300*/  ISETP.NE.U32.AND P1, PT, R4, 0x1, PT ;  /* 0x000000010400780c */ /* 0x000fce0003f25070 */
[----:B------:R-:W-:Y:S06]  /*1310*/  @!P2 BRA `(.L_x_23) ;  /* 0x000000000088a947 */ /* 0x000fec0003800000 */
[----:B------:R-:W0:Y:S01]  /*1320*/  S2UR UR5, SR_CgaCtaId ;  /* 0x00000000000579c3 */ /* 0x000e220000008800 */
[----:B------:R-:W-:Y:S01]  /*1330*/  UMOV UR4, 0x400 ;  /* 0x0000040000047882 */ /* 0x000fe20000000000 */
[----:B------:R-:W-:Y:S01]  /*1340*/  HFMA2 R10, -RZ, RZ, 3.7421875, 0 ;  /* 0x437c0000ff0a7431 */ /* 0x000fe200000001ff */
[----:B------:R-:W-:Y:S01]  /*1350*/  UIADD3 UR4, UPT, UPT, UR4, 0x10, URZ ;  /* 0x0000001004047890 */ /* 0x000fe2000fffe0ff */
[----:B------:R-:W-:-:S03]  /*1360*/  MOV R8, 0x3bbb989d ;  /* 0x3bbb989d00087802 */ /* 0x000fc60000000f00 */
[----:B0-----:R-:W-:-:S06]  /*1370*/  ULEA UR4, UR5, UR4, 0x18 ;  /* 0x0000000405047291 */ /* 0x001fcc000f8ec0ff */
[C---:B------:R-:W-:Y:S02]  /*1380*/  LEA R4, R2.reuse, UR4, 0x2 ;  /* 0x0000000402047c11 */ /* 0x040fe4000f8e10ff */
[----:B------:R-:W-:-:S03]  /*1390*/  IADD3 R2, PT, PT, R2, 0x2, RZ ;  /* 0x0000000202027810 */ /* 0x000fc60007ffe0ff */
[----:B------:R-:W0:Y:S04]  /*13a0*/  LDS R7, [R4+0x4] ;  /* 0x0000040004077984 */ /* 0x000e280000000800 */
[----:B------:R-:W1:Y:S01]  /*13b0*/  LDS R5, [R4] ;  /* 0x0000000004057984 */ /* 0x000e620000000800 */
[----:B0-----:R-:W-:Y:S01]  /*13c0*/  FADD R6, -R0, R7 ;  /* 0x0000000700067221 */ /* 0x001fe20000000100 */
[----:B-1----:R-:W-:-:S04]  /*13d0*/  FADD R5, R5, -R0 ;  /* 0x8000000005057221 */ /* 0x002fc80000000000 */
[----:B------:R-:W-:Y:S02]  /*13e0*/  FMNMX R7, R6, -50, !PT ;  /* 0xc248000006077809 */ /* 0x000fe40007800000 */
[----:B------:R-:W-:-:S03]  /*13f0*/  FMNMX R5, R5, -50, !PT ;  /* 0xc248000005057809 */ /* 0x000fc60007800000 */
[-C--:B------:R-:W-:Y:S02]  /*1400*/  FFMA.SAT R9, R7, R8.reuse, 0.5 ;  /* 0x3f00000007097423 */ /* 0x080fe40000002008 */
[----:B------:R-:W-:Y:S02]  /*1410*/  FFMA.SAT R6, R5, R8, 0.5 ;  /* 0x3f00000005067423 */ /* 0x000fe40000002008 */
[-C--:B------:R-:W-:Y:S02]  /*1420*/  FFMA.RM R9, R9, R10.reuse, 12582913 ;  /* 0x4b40000109097423 */ /* 0x080fe4000000400a */
[----:B------:R-:W-:Y:S02]  /*1430*/  FFMA.RM R6, R6, R10, 12582913 ;  /* 0x4b40000106067423 */ /* 0x000fe4000000400a */
[C---:B------:R-:W-:Y:S01]  /*1440*/  FADD R10, R9.reuse, -12583039 ;  /* 0xcb40007f090a7421 */ /* 0x040fe20000000000 */
[----:B------:R-:W-:Y:S02]  /*1450*/  IMAD.SHL.U32 R9, R9, 0x800000, RZ ;  /* 0x0080000009097824 */ /* 0x000fe400078e00ff */
[C---:B------:R-:W-:Y:S01]  /*1460*/  FADD R8, R6.reuse, -12583039 ;  /* 0xcb40007f06087421 */ /* 0x040fe20000000000 */
[----:B------:R-:W-:Y:S01]  /*1470*/  FFMA R10, R7, 1.4426950216293334961, -R10 ;  /* 0x3fb8aa3b070a7823 */ /* 0x000fe2000000080a */
[----:B------:R-:W-:-:S02]  /*1480*/  SHF.L.U32 R6, R6, 0x17, RZ ;  /* 0x0000001706067819 */ /* 0x000fc400000006ff */
[----:B------:R-:W-:Y:S01]  /*1490*/  FFMA R8, R5, 1.4426950216293334961, -R8 ;  /* 0x3fb8aa3b05087823 */ /* 0x000fe20000000808 */
[----:B------:R-:W-:-:S03]  /*14a0*/  FFMA R10, R7, 1.925963033500011079e-08, R10 ;  /* 0x32a57060070a7823 */ /* 0x000fc6000000000a */
[----:B------:R-:W-:-:S03]  /*14b0*/  FFMA R8, R5, 1.925963033500011079e-08, R8 ;  /* 0x32a5706005087823 */ /* 0x000fc60000000008 */
[----:B------:R-:W0:Y:S08]  /*14c0*/  MUFU.EX2 R10, R10 ;  /* 0x0000000a000a7308 */ /* 0x000e300000000800 */
[----:B------:R-:W1:Y:S01]  /*14d0*/  MUFU.EX2 R5, R8 ;  /* 0x0000000800057308 */ /* 0x000e620000000800 */
[----:B0-----:R-:W-:-:S05]  /*14e0*/  FMUL R9, R9, R10 ;  /* 0x0000000a09097220 */ /* 0x001fca0000400000 */
[----:B------:R0:W-:Y:S01]  /*14f0*/  STS [R4+0x4], R9 ;  /* 0x0000040904007388 */ /* 0x0001e20000000800 */
[----:B-1----:R-:W-:-:S04]  /*1500*/  FMUL R5, R6, R5 ;  /* 0x0000000506057220 */ /* 0x002fc80000400000 */
[----:B------:R-:W-:Y:S01]  /*1510*/  FADD R3, R3, R5 ;  /* 0x0000000503037221 */ /* 0x000fe20000000000 */
[----:B------:R0:W-:Y:S03]  /*1520*/  STS [R4], R5 ;  /* 0x0000000504007388 */ /* 0x0001e60000000800 */
[----:B------:R-:W-:-:S07]  /*1530*/  FADD R3, R3, R9 ;  /* 0x0000000903037221 */ /* 0x000fce0000000000 */
.L_x_23:
[----:B------:R-:W-:Y:S05]  /*1540*/  BSYNC.RECONVERGENT B1 ;  /* 0x0000000000017941 */ /* 0x000fea0003800200 */
.L_x_22:
[----:B------:R-:W-:Y:S05]  /*1550*/  @P1 BRA `(.L_x_18) ;  /* 0x0000000000501947 */ /* 0x000fea0003800000 */
[----:B------:R-:W1:Y:S01]  /*1560*/  S2UR UR5, SR_CgaCtaId ;  /* 0x00000000000579c3 */ /* 0x000e620000008800 */
[----:B------:R-:W-:Y:S01]  /*1570*/  UMOV UR4, 0x400 ;  /* 0x0000040000047882 */ /* 0x000fe20000000000 */
[----:B------:R-:W-:Y:S01]  /*1580*/  HFMA2 R7, -RZ, RZ, 3.7421875, 0 ;  /* 0x437c0000ff077431 */ /* 0x000fe200000001ff */
[----:B------:R-:W-:-:S04]  /*1590*/  UIADD3 UR4, UPT, UPT, UR4, 0x10, URZ ;  /* 0x0000001004047890 */ /* 0x000fc8000fffe0ff */
[----:B-1----:R-:W-:-:S06]  /*15a0*/  ULEA UR4, UR5, UR4, 0x18 ;  /* 0x0000000405047291 */ /* 0x002fcc000f8ec0ff */
[----:B------:R-:W-:-:S05]  /*15b0*/  LEA R2, R2, UR4, 0x2 ;  /* 0x0000000402027c11 */ /* 0x000fca000f8e10ff */
[----:B0-----:R-:W0:Y:S02]  /*15c0*/  LDS R5, [R2] ;  /* 0x0000000002057984 */ /* 0x001e240000000800 */
[----:B0-----:R-:W-:Y:S01]  /*15d0*/  FADD R5, R5, -R0 ;  /* 0x8000000005057221 */ /* 0x001fe20000000000 */
[----:B------:R-:W-:-:S04]  /*15e0*/  MOV R0, 0x3bbb989d ;  /* 0x3bbb989d00007802 */ /* 0x000fc80000000f00 */
[----:B------:R-:W-:-:S05]  /*15f0*/  FMNMX R5, R5, -50, !PT ;  /* 0xc248000005057809 */ /* 0x000fca0007800000 */
[----:B------:R-:W-:-:S04]  /*1600*/  FFMA.SAT R0, R5, R0, 0.5 ;  /* 0x3f00000005007423 */ /* 0x000fc80000002000 */
[----:B------:R-:W-:-:S04]  /*1610*/  FFMA.RM R0, R0, R7, 12582913 ;  /* 0x4b40000100007423 */ /* 0x000fc80000004007 */
[C---:B------:R-:W-:Y:S01]  /*1620*/  FADD R4, R0.reuse, -12583039 ;  /* 0xcb40007f00047421 */ /* 0x040fe20000000000 */
[----:B------:R-:W-:-:S03]  /*1630*/  IMAD.SHL.U32 R0, R0, 0x800000, RZ ;  /* 0x0080000000007824 */ /* 0x000fc600078e00ff */
[----:B------:R-:W-:-:S04]  /*1640*/  FFMA R4, R5, 1.4426950216293334961, -R4 ;  /* 0x3fb8aa3b05047823 */ /* 0x000fc80000000804 */
[----:B------:R-:W-:-:S04]  /*1650*/  FFMA R4, R5, 1.925963033500011079e-08, R4 ;  /* 0x32a5706005047823 */ /* 0x000fc80000000004 */
[----:B------:R-:W0:Y:S02]  /*1660*/  MUFU.EX2 R5, R4 ;  /* 0x0000000400057308 */ /* 0x000e240000000800 */
[----:B0-----:R-:W-:-:S04]  /*1670*/  FMUL R0, R0, R5 ;  /* 0x0000000500007220 */ /* 0x001fc80000400000 */
[----:B------:R-:W-:Y:S01]  /*1680*/  FADD R3, R3, R0 ;  /* 0x0000000003037221 */ /* 0x000fe20000000000 */
[----:B------:R1:W-:Y:S06]  /*1690*/  STS [R2], R0 ;  /* 0x0000000002007388 */ /* 0x0003ec0000000800 */
.L_x_18:
[----:B------:R-:W-:Y:S05]  /*16a0*/  BSYNC.RECONVERGENT B0 ;  /* 0x0000000000007941 */ /* 0x000fea0003800200 */
.L_x_17:
[----:B------:R-:W-:Y:S04]  /*16b0*/  BSSY.RECONVERGENT B0, `(.L_x_24) ;  /* 0x0000115000007945 */ /* 0x000fe80003800200 */
[----:B------:R-:W-:Y:S05]  /*16c0*/  @!P0 BRA `(.L_x_25) ;  /* 0x00000010004c8947 */ /* 0x000fea0003800000 */
[C---:B-1----:R-:W-:Y:S01]  /*16d0*/  IADD3 R0, PT, PT, R21.reuse, -0x1, RZ ;  /* 0xffffffff15007810 */ /* 0x042fe20007ffe0ff */
[----:B------:R-:W-:Y:S01]  /*16e0*/  BSSY.RECONVERGENT B3, `(.L_x_26) ;  /* 0x0000083000037945 */ /* 0x000fe20003800200 */
[----:B------:R-:W-:Y:S02]  /*16f0*/  LOP3.LUT R18, R21, 0x7, RZ, 0xc0, !PT ;  /* 0x0000000715127812 */ /* 0x000fe400078ec0ff */
[----:B------:R-:W-:Y:S02]  /*1700*/  ISETP.GE.U32.AND P0, PT, R0, 0x7, PT ;  /* 0x000000070000780c */ /* 0x000fe40003f06070 */
[----:B------:R-:W-:-:S11]  /*1710*/  MOV R17, RZ ;  /* 0x000000ff00117202 */ /* 0x000fd60000000f00 */
[----:B------:R-:W-:Y:S05]  /*1720*/  @!P0 BRA `(.L_x_27) ;  /* 0x0000000400f88947 */ /* 0x000fea0003800000 */
[----:B------:R-:W1:Y:S01]  /*1730*/  S2UR UR5, SR_CgaCtaId ;  /* 0x00000000000579c3 */ /* 0x000e620000008800 */
[----:B------:R-:W-:Y:S01]  /*1740*/  UMOV UR4, 0x400 ;  /* 0x0000040000047882 */ /* 0x000fe20000000000 */
[----:B------:R-:W-:Y:S01]  /*1750*/  LOP3.LUT R17, R21, 0x7ffffff8, RZ, 0xc0, !PT ;  /* 0x7ffffff815117812 */ /* 0x000fe200078ec0ff */
[----:B------:R-:W-:-:S03]  /*1760*/  UIADD3 UR4, UPT, UPT, UR4, 0x10, URZ ;  /* 0x0000001004047890 */ /* 0x000fc6000fffe0ff */
[----:B------:R-:W-:Y:S01]  /*1770*/  IADD3 R16, PT, PT, -R17, RZ, RZ ;  /* 0x000000ff11107210 */ /* 0x000fe20007ffe1ff */
[----:B-1----:R-:W-:-:S04]  /*1780*/  ULEA UR4, UR5, UR4, 0x18 ;  /* 0x0000000405047291 */ /* 0x002fc8000f8ec0ff */
[----:B------:R-:W-:-:S06]  /*1790*/  UIADD3 UR4, UPT, UPT, UR4, 0x10, URZ ;  /* 0x0000001004047890 */ /* 0x000fcc000fffe0ff */
[----:B------:R-:W-:-:S07]  /*17a0*/  IMAD.U32 R2, RZ, RZ, UR4 ;  /* 0x00000004ff027e24 */ /* 0x000fce000f8e00ff */
.L_x_44:
[----:B0-----:R-:W0:Y:S01]  /*17b0*/  LDS.128 R4, [R2+-0x10] ;  /* 0xfffff00002047984 */ /* 0x001e220000000c00 */
[----:B------:R-:W1:Y:S01]  /*17c0*/  MUFU.RCP R0, R3 ;  /* 0x0000000300007308 */ /* 0x000e620000001000 */
[----:B------:R-:W-:Y:S01]  /*17d0*/  IADD3 R16, PT, PT, R16, 0x8, RZ ;  /* 0x0000000810107810 */ /* 0x000fe20007ffe0ff */
[----:B------:R-:W-:Y:S03]  /*17e0*/  BSSY.RECONVERGENT B4, `(.L_x_28) ;  /* 0x000000c000047945 */ /* 0x000fe60003800200 */
[----:B------:R-:W-:Y:S01]  /*17f0*/  ISETP.NE.AND P2, PT, R16, RZ, PT ;  /* 0x000000ff1000720c */ /* 0x000fe20003f45270 */
[----:B-1----:R-:W-:-:S04]  /*1800*/  FFMA R9, R0, -R3, 1 ;  /* 0x3f80000000097423 */ /* 0x002fc80000000803 */
[----:B------:R-:W-:Y:S01]  /*1810*/  FFMA R9, R0, R9, R0 ;  /* 0x0000000900097223 */ /* 0x000fe20000000000 */
[----:B0-----:R-:W0:Y:S03]  /*1820*/  FCHK P0, R4, R3 ;  /* 0x0000000304007302 */ /* 0x001e260000000000 */
[----:B------:R-:W-:-:S04]  /*1830*/  FFMA R8, R4, R9, RZ ;  /* 0x0000000904087223 */ /* 0x000fc800000000ff */
[----:B------:R-:W-:-:S04]  /*1840*/  FFMA R0, R8, -R3, R4 ;  /* 0x8000000308007223 */ /* 0x000fc80000000004 */
[----:B------:R-:W-:Y:S01]  /*1850*/  FFMA R8, R9, R0, R8 ;  /* 0x0000000009087223 */ /* 0x000fe20000000008 */
[----:B0-----:R-:W-:Y:S06]  /*1860*/  @!P0 BRA `(.L_x_29) ;  /* 0x00000000000c8947 */ /* 0x001fec0003800000 */
[----:B------:R-:W-:-:S07]  /*1870*/  MOV R22, 0x1890 ;  /* 0x0000189000167802 */ /* 0x000fce0000000f00 */
[----:B-----5:R-:W-:Y:S05]  /*1880*/  CALL.REL.NOINC `($__internal_0_$__cuda_sm3x_div_rn_noftz_f32_slowpath) ;  /* 0x0000001000987944 */ /* 0x020fea0003c00000 */
[----:B------:R-:W-:-:S07]  /*1890*/  MOV R8, R0 ;  /* 0x0000000000087202 */ /* 0x000fce0000000f00 */
.L_x_29:
[----:B------:R-:W-:Y:S05]  /*18a0*/  BSYNC.RECONVERGENT B4 ;  /* 0x0000000000047941 */ /* 0x000fea0003800200 */
.L_x_28:
[----:B------:R-:W0:Y:S01]  /*18b0*/  MUFU.RCP R0, R3 ;  /* 0x0000000300007308 */ /* 0x000e220000001000 */
[----:B------:R-:W-:Y:S07]  /*18c0*/  BSSY.RECONVERGENT B4, `(.L_x_30) ;  /* 0x000000c000047945 */ /* 0x000fee0003800200 */
[----:B------:R-:W1:Y:S01]  /*18d0*/  FCHK P0, R5, R3 ;  /* 0x0000000305007302 */ /* 0x000e620000000000 */
[----:B0-----:R-:W-:-:S04]  /*18e0*/  FFMA R9, R0, -R3, 1 ;  /* 0x3f80000000097423 */ /* 0x001fc80000000803 */
[----:B------:R-:W-:-:S04]  /*18f0*/  FFMA R11, R0, R9, R0 ;  /* 0x00000009000b7223 */ /* 0x000fc80000000000 */
[----:B------:R-:W-:-:S04]  /*1900*/  FFMA R0, R5, R11, RZ ;  /* 0x0000000b05007223 */ /* 0x000fc800000000ff */
[----:B------:R-:W-:-:S04]  /*1910*/  FFMA R9, R0, -R3, R5 ;  /* 0x8000000300097223 */ /* 0x000fc80000000005 */
[----:B------:R-:W-:Y:S01]  /*1920*/  FFMA R9, R11, R9, R0 ;  /* 0x000000090b097223 */ /* 0x000fe20000000000 */
[----:B-1----:R-:W-:Y:S06]  /*1930*/  @!P0 BRA `(.L_x_31) ;  /* 0x0000000000108947 */ /* 0x002fec0003800000 */
[----:B------:R-:W-:Y:S02]  /*1940*/  MOV R4, R5 ;  /* 0x0000000500047202 */ /* 0x000fe40000000f00 */
[----:B------:R-:W-:-:S07]  /*1950*/  MOV R22, 0x1970 ;  /* 0x0000197000167802 */ /* 0x000fce0000000f00 */
[----:B-----5:R-:W-:Y:S05]  /*1960*/  CALL.REL.NOINC `($__internal_0_$__cuda_sm3x_div_rn_noftz_f32_slowpath) ;  /* 0x0000001000607944 */ /* 0x020fea0003c00000 */
[----:B------:R-:W-:-:S07]  /*1970*/  IMAD.MOV.U32 R9, RZ, RZ, R0 ;  /* 0x000000ffff097224 */ /* 0x000fce00078e0000 */
.L_x_31:
[----:B------:R-:W-:Y:S05]  /*1980*/  BSYNC.RECONVERGENT B4 ;  /* 0x0000000000047941 */ /* 0x000fea0003800200 */
.L_x_30:
        /* <DEDUP_REMOVED lines=12> */
[----:B------:R-:W-:-:S07]  /*1a50*/  MOV R10, R0 ;  /* 0x00000000000a7202 */ /* 0x000fce0000000f00 */
.L_x_33:
[----:B------:R-:W-:Y:S05]  /*1a60*/  BSYNC.RECONVERGENT B4 ;  /* 0x0000000000047941 */ /* 0x000fea0003800200 */
.L_x_32:
        /* <DEDUP_REMOVED lines=13> */
.L_x_35:
[----:B------:R-:W-:Y:S05]  /*1b40*/  BSYNC.RECONVERGENT B4 ;  /* 0x0000000000047941 */ /* 0x000fea0003800200 */
.L_x_34:
[----:B------:R-:W0:Y:S01]  /*1b50*/  LDS.128 R4, [R2] ;  /* 0x0000000002047984 */ /* 0x000e220000000c00 */
[----:B------:R-:W1:Y:S01]  /*1b60*/  MUFU.RCP R0, R3 ;  /* 0x0000000300007308 */ /* 0x000e620000001000 */
[----:B------:R-:W-:Y:S02]  /*1b70*/  BSSY.RECONVERGENT B4, `(.L_x_36) ;  /* 0x000000c000047945 */ /* 0x000fe40003800200 */
[----:B------:R2:W-:Y:S01]  /*1b80*/  STS.128 [R2+-0x10], R8 ;  /* 0xfffff00802007388 */ /* 0x0005e20000000c00 */
[----:B-1----:R-:W-:-:S04]  /*1b90*/  FFMA R13, R0, -R3, 1 ;  /* 0x3f800000000d7423 */ /* 0x002fc80000000803 */
[----:B------:R-:W-:Y:S01]  /*1ba0*/  FFMA R13, R0, R13, R0 ;  /* 0x0000000d000d7223 */ /* 0x000fe20000000000 */
[----:B0-----:R-:W0:Y:S03]  /*1bb0*/  FCHK P0, R4, R3 ;  /* 0x0000000304007302 */ /* 0x001e260000000000 */
[----:B------:R-:W-:-:S04]  /*1bc0*/  FFMA R15, R13, R4, RZ ;  /* 0x000000040d0f7223 */ /* 0x000fc800000000ff */
[----:B------:R-:W-:-:S04]  /*1bd0*/  FFMA R12, R15, -R3, R4 ;  /* 0x800000030f0c7223 */ /* 0x000fc80000000004 */
[----:B------:R-:W-:Y:S01]  /*1be0*/  FFMA R12, R13, R12, R15 ;  /* 0x0000000c0d0c7223 */ /* 0x000fe2000000000f */
[----:B0-2---:R-:W-:Y:S06]  /*1bf0*/  @!P0 BRA `(.L_x_37) ;  /* 0x00000000000c8947 */ /* 0x005fec0003800000 */
[----:B------:R-:W-:-:S07]  /*1c00*/  MOV R22, 0x1c20 ;  /* 0x00001c2000167802 */ /* 0x000fce0000000f00 */
[----:B-----5:R-:W-:Y:S05]  /*1c10*/  CALL.REL.NOINC `($__internal_0_$__cuda_sm3x_div_rn_noftz_f32_slowpath) ;  /* 0x0000000c00b47944 */ /* 0x020fea0003c00000 */
[----:B------:R-:W-:-:S07]  /*1c20*/  MOV R12, R0 ;  /* 0x00000000000c7202 */ /* 0x000fce0000000f00 */
.L_x_37:
[----:B------:R-:W-:Y:S05]  /*1c30*/  BSYNC.RECONVERGENT B4 ;  /* 0x0000000000047941 */ /* 0x000fea0003800200 */
.L_x_36:
        /* <DEDUP_REMOVED lines=13> */
.L_x_39:
[----:B------:R-:W-:Y:S05]  /*1d10*/  BSYNC.RECONVERGENT B4 ;  /* 0x0000000000047941 */ /* 0x000fea0003800200 */
.L_x_38:
        /* <DEDUP_REMOVED lines=9> */
[----:B------:R-:W-:Y:S01]  /*1db0*/  IMAD.MOV.U32 R4, RZ, RZ, R6 ;  /* 0x000000ffff047224 */ /* 0x000fe200078e0006 */
[----:B------:R-:W-:-:S07]  /*1dc0*/  MOV R22, 0x1de0 ;  /* 0x00001de000167802 */ /* 0x000fce0000000f00 */
[----:B-----5:R-:W-:Y:S05]  /*1dd0*/  CALL.REL.NOINC `($__internal_0_$__cuda_sm3x_div_rn_noftz_f32_slowpath) ;  /* 0x0000000c00447944 */ /* 0x020fea0003c00000 */
[----:B------:R-:W-:-:S07]  /*1de0*/  MOV R14, R0 ;  /* 0x00000000000e7202 */ /* 0x000fce0000000f00 */
.L_x_41:
[----:B------:R-:W-:Y:S05]  /*1df0*/  BSYNC.RECONVERGENT B4 ;  /* 0x0000000000047941 */ /* 0x000fea0003800200 */
.L_x_40:
        /* <DEDUP_REMOVED lines=13> */
.L_x_43:
[----:B------:R-:W-:Y:S05]  /*1ed0*/  BSYNC.RECONVERGENT B4 ;  /* 0x0000000000047941 */ /* 0x000fea0003800200 */
.L_x_42:
[----:B------:R0:W-:Y:S02]  /*1ee0*/  STS.128 [R2], R12 ;  /* 0x0000000c02007388 */ /* 0x0001e40000000c00 */
[----:B0-----:R-:W-:Y:S01]  /*1ef0*/  VIADD R2, R2, 0x20 ;  /* 0x0000002002027836 */ /* 0x001fe20000000000 */
[----:B------:R-:W-:Y:S06]  /*1f00*/  @P2 BRA `(.L_x_44) ;  /* 0xfffffff800282947 */ /* 0x000fec000383ffff */
.L_x_27:
[----:B------:R-:W-:Y:S05]  /*1f10*/  BSYNC.RECONVERGENT B3 ;  /* 0x0000000000037941 */ /* 0x000fea0003800200 */
.L_x_26:
[----:B------:R-:W-:-:S13]  /*1f20*/  ISETP.NE.AND P0, PT, R18, RZ, PT ;  /* 0x000000ff1200720c */ /* 0x000fda0003f05270 */
[----:B------:R-:W-:Y:S05]  /*1f30*/  @!P0 BRA `(.L_x_25) ;  /* 0x0000000800308947 */ /* 0x000fea0003800000 */
[----:B------:R-:W1:Y:S01]  /*1f40*/  LDC R2, c[0x0][0x3a4] ;  /* 0x0000e900ff027b82 */ /* 0x000e620000000800 */
[----:B------:R-:W-:Y:S01]  /*1f50*/  ISETP.GE.U32.AND P0, PT, R18, 0x4, PT ;  /* 0x000000041200780c */ /* 0x000fe20003f06070 */
[----:B------:R-:W-:Y:S01]  /*1f60*/  BSSY.RECONVERGENT B3, `(.L_x_45) ;  /* 0x0000048000037945 */ /* 0x000fe20003800200 */
[----:B-1----:R-:W-:-:S11]  /*1f70*/  LOP3.LUT R2, R2, 0x3, RZ, 0xc0, !PT ;  /* 0x0000000302027812 */ /* 0x002fd600078ec0ff */
[----:B------:R-:W-:Y:S05]  /*1f80*/  @!P0 BRA `(.L_x_46) ;  /* 0x0000000400148947 */ /* 0x000fea0003800000 */
[----:B------:R-:W1:Y:S01]  /*1f90*/  S2UR UR5, SR_CgaCtaId ;  /* 0x00000000000579c3 */ /* 0x000e620000008800 */
[----:B------:R-:W-:Y:S01]  /*1fa0*/  UMOV UR4, 0x400 ;  /* 0x0000040000047882 */ /* 0x000fe20000000000 */
[----:B------:R-:W2:Y:S01]  /*1fb0*/  MUFU.RCP R0, R3 ;  /* 0x0000000300007308 */ /* 0x000ea20000001000 */
[----:B------:R-:W-:Y:S01]  /*1fc0*/  UIADD3 UR4, UPT, UPT, UR4, 0x10, URZ ;  /* 0x0000001004047890 */ /* 0x000fe2000fffe0ff */
[----:B------:R-:W-:Y:S01]  /*1fd0*/  BSSY.RECONVERGENT B4, `(.L_x_47) ;  /* 0x000000f000047945 */ /* 0x000fe20003800200 */
[----:B--2---:R-:W-:-:S04]  /*1fe0*/  FFMA R7, R0, -R3, 1 ;  /* 0x3f80000000077423 */ /* 0x004fc80000000803 */
[----:B------:R-:W-:Y:S01]  /*1ff0*/  FFMA R0, R0, R7, R0 ;  /* 0x0000000700007223 */ /* 0x000fe20000000000 */
[----:B-1----:R-:W-:-:S06]  /*2000*/  ULEA UR4, UR5, UR4, 0x18 ;  /* 0x0000000405047291 */ /* 0x002fcc000f8ec0ff */
[----:B0-----:R-:W-:-:S05]  /*2010*/  LEA R5, R17, UR4, 0x2 ;  /* 0x0000000411057c11 */ /* 0x001fca000f8e10ff */
[----:B------:R-:W0:Y:S02]  /*2020*/  LDS R9, [R5] ;  /* 0x0000000005097984 */ /* 0x000e240000000800 */
[----:B0-----:R-:W0:Y:S01]  /*2030*/  FCHK P0, R9, R3 ;  /* 0x0000000309007302 */ /* 0x001e220000000000 */
[----:B------:R-:W-:-:S04]  /*2040*/  FFMA R4, R0, R9, RZ ;  /* 0x0000000900047223 */ /* 0x000fc800000000ff */
[----:B------:R-:W-:-:S04]  /*2050*/  FFMA R7, R4, -R3, R9 ;  /* 0x8000000304077223 */ /* 0x000fc80000000009 */
[----:B------:R-:W-:Y:S01]  /*2060*/  FFMA R4, R0, R7, R4 ;  /* 0x0000000700047223 */ /* 0x000fe20000000004 */
[----:B0-----:R-:W-:Y:S06]  /*2070*/  @!P0 BRA `(.L_x_48) ;  /* 0x0000000000108947 */ /* 0x001fec0003800000 */
[----:B------:R-:W-:Y:S02]  /*2080*/  MOV R4, R9 ;  /* 0x0000000900047202 */ /* 0x000fe40000000f00 */
[----:B------:R-:W-:-:S07]  /*2090*/  MOV R22, 0x20b0 ;  /* 0x000020b000167802 */ /* 0x000fce0000000f00 */
[----:B-----5:R-:W-:Y:S05]  /*20a0*/  CALL.REL.NOINC `($__internal_0_$__cuda_sm3x_div_rn_noftz_f32_slowpath) ;  /* 0x0000000800907944 */ /* 0x020fea0003c00000 */
[----:B------:R-:W-:-:S07]  /*20b0*/  MOV R4, R0 ;  /* 0x0000000000047202 */ /* 0x000fce0000000f00 */
.L_x_48:
[----:B------:R-:W-:Y:S05]  /*20c0*/  BSYNC.RECONVERGENT B4 ;  /* 0x0000000000047941 */ /* 0x000fea0003800200 */
.L_x_47:
[----:B------:R-:W0:Y:S01]  /*20d0*/  LDS R9, [R5+0x4] ;  /* 0x0000040005097984 */ /* 0x000e220000000800 */
[----:B------:R-:W1:Y:S01]  /*20e0*/  MUFU.RCP R0, R3 ;  /* 0x0000000300007308 */ /* 0x000e620000001000 */
[----:B------:R-:W-:Y:S02]  /*20f0*/  BSSY.RECONVERGENT B4, `(.L_x_49) ;  /* 0x000000d000047945 */ /* 0x000fe40003800200 */
[----:B------:R2:W-:Y:S01]  /*2100*/  STS [R5], R4 ;  /* 0x0000000405007388 */ /* 0x0005e20000000800 */
[----:B-1----:R-:W-:-:S04]  /*2110*/  FFMA R7, R0, -R3, 1 ;  /* 0x3f80000000077423 */ /* 0x002fc80000000803 */
[----:B------:R-:W-:Y:S01]  /*2120*/  FFMA R0, R0, R7, R0 ;  /* 0x0000000700007223 */ /* 0x000fe20000000000 */
[----:B0-----:R-:W0:Y:S03]  /*2130*/  FCHK P0, R9, R3 ;  /* 0x0000000309007302 */ /* 0x001e260000000000 */
[----:B------:R-:W-:-:S04]  /*2140*/  FFMA R6, R0, R9, RZ ;  /* 0x0000000900067223 */ /* 0x000fc800000000ff */
[----:B------:R-:W-:-:S04]  /*2150*/  FFMA R7, R6, -R3, R9 ;  /* 0x8000000306077223 */ /* 0x000fc80000000009 */
[----:B------:R-:W-:Y:S01]  /*2160*/  FFMA R6, R0, R7, R6 ;  /* 0x0000000700067223 */ /* 0x000fe20000000006 */
[----:B0-2---:R-:W-:Y:S06]  /*2170*/  @!P0 BRA `(.L_x_50) ;  /* 0x0000000000108947 */ /* 0x005fec0003800000 */
[----:B------:R-:W-:Y:S02]  /*2180*/  MOV R4, R9 ;  /* 0x0000000900047202 */ /* 0x000fe40000000f00 */
[----:B------:R-:W-:-:S07]  /*2190*/  MOV R22, 0x21b0 ;  /* 0x000021b000167802 */ /* 0x000fce0000000f00 */
[----:B-----5:R-:W-:Y:S05]  /*21a0*/  CALL.REL.NOINC `($__internal_0_$__cuda_sm3x_div_rn_noftz_f32_slowpath) ;  /* 0x0000000800507944 */ /* 0x020fea0003c00000 */
[----:B------:R-:W-:-:S07]  /*21b0*/  IMAD.MOV.U32 R6, RZ, RZ, R0 ;  /* 0x000000ffff067224 */ /* 0x000fce00078e0000 */
.L_x_50:
[----:B------:R-:W-:Y:S05]  /*21c0*/  BSYNC.RECONVERGENT B4 ;  /* 0x0000000000047941 */ /* 0x000fea0003800200 */
.L_x_49:
[----:B------:R-:W0:Y:S01]  /*21d0*/  LDS R9, [R5+0x8] ;  /* 0x0000080005097984 */ /* 0x000e220000000800 */
[----:B------:R-:W1:Y:S01]  /*21e0*/  MUFU.RCP R0, R3 ;  /* 0x0000000300007308 */ /* 0x000e620000001000 */
[----:B------:R-:W-:Y:S02]  /*21f0*/  BSSY.RECONVERGENT B4, `(.L_x_51) ;  /* 0x000000d000047945 */ /* 0x000fe40003800200 */
[----:B------:R2:W-:Y:S01]  /*2200*/  STS [R5+0x4], R6 ;  /* 0x0000040605007388 */ /* 0x0005e20000000800 */
        /* <DEDUP_REMOVED lines=10> */
[----:B------:R-:W-:-:S07]  /*22b0*/  MOV R4, R0 ;  /* 0x0000000000047202 */ /* 0x000fce0000000f00 */
.L_x_52:
[----:B------:R-:W-:Y:S05]  /*22c0*/  BSYNC.RECONVERGENT B4 ;  /* 0x0000000000047941 */ /* 0x000fea0003800200 */
.L_x_51:
        /* <DEDUP_REMOVED lines=14> */
.L_x_54:
[----:B------:R-:W-:Y:S05]  /*23b0*/  BSYNC.RECONVERGENT B4 ;  /* 0x0000000000047941 */ /* 0x000fea0003800200 */
.L_x_53:
[----:B------:R1:W-:Y:S01]  /*23c0*/  STS [R5+0xc], R0 ;  /* 0x00000c0005007388 */ /* 0x0003e20000000800 */
[----:B------:R-:W-:-:S07]  /*23d0*/  VIADD R17, R17, 0x4 ;  /* 0x0000000411117836 */ /* 0x000fce0000000000 */
.L_x_46:
[----:B------:R-:W-:Y:S05]  /*23e0*/  BSYNC.RECONVERGENT B3 ;  /* 0x0000000000037941 */ /* 0x000fea0003800200 */
.L_x_45:
[----:B------:R-:W-:-:S13]  /*23f0*/  ISETP.NE.AND P0, PT, R2, RZ, PT ;  /* 0x000000ff0200720c */ /* 0x000fda0003f05270 */
[----:B------:R-:W-:Y:S05]  /*2400*/  @!P0 BRA `(.L_x_25) ;  /* 0x0000000000fc8947 */ /* 0x000fea0003800000 */
[----:B------:R-:W-:-:S13]  /*2410*/  ISETP.NE.AND P0, PT, R2, 0x1, PT ;  /* 0x000000010200780c */ /* 0x000fda0003f05270 */
[----:B------:R-:W-:Y:S05]  /*2420*/  @!P0 BRA `(.L_x_55) ;  /* 0x0000000000988947 */ /* 0x000fea0003800000 */
[----:B------:R-:W2:Y:S01]  /*2430*/  S2UR UR5, SR_CgaCtaId ;  /* 0x00000000000579c3 */ /* 0x000ea20000008800 */
[----:B------:R-:W-:Y:S01]  /*2440*/  UMOV UR4, 0x400 ;  /* 0x0000040000047882 */ /* 0x000fe20000000000 */
[----:B-1----:R-:W0:Y:S01]  /*2450*/  MUFU.RCP R0, R3 ;  /* 0x0000000300007308 */ /* 0x002e220000001000 */
[----:B------:R-:W-:Y:S01]  /*2460*/  UIADD3 UR4, UPT, UPT, UR4, 0x10, URZ ;  /* 0x0000001004047890 */ /* 0x000fe2000fffe0ff */
[----:B------:R-:W-:Y:S01]  /*2470*/  BSSY.RECONVERGENT B3, `(.L_x_56) ;  /* 0x000000f000037945 */ /* 0x000fe20003800200 */
[----:B0-----:R-:W-:-:S04]  /*2480*/  FFMA R5, R0, -R3, 1 ;  /* 0x3f80000000057423 */ /* 0x001fc80000000803 */
[----:B------:R-:W-:Y:S01]  /*2490*/  FFMA R0, R0, R5, R0 ;  /* 0x0000000500007223 */ /* 0x000fe20000000000 */
[----:B--2---:R-:W-:-:S06]  /*24a0*/  ULEA UR4, UR5, UR4, 0x18 ;  /* 0x0000000405047291 */ /* 0x004fcc000f8ec0ff */
[----:B------:R-:W-:-:S05]  /*24b0*/  LEA R2, R17, UR4, 0x2 ;  /* 0x0000000411027c11 */ /* 0x000fca000f8e10ff */
        /* <DEDUP_REMOVED lines=10> */
.L_x_57:
[----:B------:R-:W-:Y:S05]  /*2560*/  BSYNC.RECONVERGENT B3 ;  /* 0x0000000000037941 */ /* 0x000fea0003800200 */
.L_x_56:
        /* <DEDUP_REMOVED lines=15> */
.L_x_59:
[----:B------:R-:W-:Y:S05]  /*2660*/  BSYNC.RECONVERGENT B3 ;  /* 0x0000000000037941 */ /* 0x000fea0003800200 */
.L_x_58:
[----:B------:R2:W-:Y:S01]  /*2670*/  STS [R2+0x4], R7 ;  /* 0x0000040702007388 */ /* 0x0005e20000000800 */
[----:B------:R-:W-:-:S07]  /*2680*/  IADD3 R17, PT, PT, R17, 0x2, RZ ;  /* 0x0000000211117810 */ /* 0x000fce0007ffe0ff */
.L_x_55:
[----:B------:R-:W3:Y:S02]  /*2690*/  LDCU UR4, c[0x0][0x3a4] ;  /* 0x00007480ff0477ac */ /* 0x000ee40008000800 */
[----:B---3--:R-:W-:-:S04]  /*26a0*/  ULOP3.LUT UR4, UR4, 0x1, URZ, 0xc0, !UPT ;  /* 0x0000000104047892 */ /* 0x008fc8000f8ec0ff */
[----:B------:R-:W-:-:S09]  /*26b0*/  UISETP.NE.U32.AND UP0, UPT, UR4, 0x1, UPT ;  /* 0x000000010400788c */ /* 0x000fd2000bf05070 */
[----:B------:R-:W-:Y:S05]  /*26c0*/  BRA.U UP0, `(.L_x_25) ;  /* 0x00000001004c7547 */ /* 0x000fea000b800000 */
[----:B------:R-:W3:Y:S01]  /*26d0*/  S2UR UR5, SR_CgaCtaId ;  /* 0x00000000000579c3 */ /* 0x000ee20000008800 */
[----:B------:R-:W-:Y:S01]  /*26e0*/  UMOV UR4, 0x400 ;  /* 0x0000040000047882 */ /* 0x000fe20000000000 */
[----:B-1----:R-:W0:Y:S01]  /*26f0*/  MUFU.RCP R0, R3 ;  /* 0x0000000300007308 */ /* 0x002e220000001000 */
[----:B------:R-:W-:Y:S01]  /*2700*/  UIADD3 UR4, UPT, UPT, UR4, 0x10, URZ ;  /* 0x0000001004047890 */ /* 0x000fe2000fffe0ff */
[----:B------:R-:W-:Y:S01]  /*2710*/  BSSY.RECONVERGENT B3, `(.L_x_60) ;  /* 0x000000d000037945 */ /* 0x000fe20003800200 */
[----:B0-----:R-:W-:-:S04]  /*2720*/  FFMA R5, R0, -R3, 1 ;  /* 0x3f80000000057423 */ /* 0x001fc80000000803 */
[----:B------:R-:W-:Y:S01]  /*2730*/  FFMA R0, R0, R5, R0 ;  /* 0x0000000500007223 */ /* 0x000fe20000000000 */
[----:B---3--:R-:W-:-:S06]  /*2740*/  ULEA UR4, UR5, UR4, 0x18 ;  /* 0x0000000405047291 */ /* 0x008fcc000f8ec0ff */
[----:B------:R-:W-:-:S05]  /*2750*/  LEA R17, R17, UR4, 0x2 ;  /* 0x0000000411117c11 */ /* 0x000fca000f8e10ff */
[----:B------:R-:W0:Y:S02]  /*2760*/  LDS R4, [R17] ;  /* 0x0000000011047984 */ /* 0x000e240000000800 */
[----:B0-----:R-:W0:Y:S01]  /*2770*/  FCHK P0, R4, R3 ;  /* 0x0000000304007302 */ /* 0x001e220000000000 */
[----:B--2---:R-:W-:-:S04]  /*2780*/  FFMA R2, R0, R4, RZ ;  /* 0x0000000400027223 */ /* 0x004fc800000000ff */
[----:B------:R-:W-:-:S04]  /*2790*/  FFMA R5, R2, -R3, R4 ;  /* 0x8000000302057223 */ /* 0x000fc80000000004 */
[----:B------:R-:W-:Y:S01]  /*27a0*/  FFMA R0, R0, R5, R2 ;  /* 0x0000000500007223 */ /* 0x000fe20000000002 */
[----:B0-----:R-:W-:Y:S06]  /*27b0*/  @!P0 BRA `(.L_x_61) ;  /* 0x0000000000088947 */ /* 0x001fec0003800000 */
[----:B------:R-:W-:-:S07]  /*27c0*/  MOV R22, 0x27e0 ;  /* 0x000027e000167802 */ /* 0x000fce0000000f00 */
[----:B-----5:R-:W-:Y:S05]  /*27d0*/  CALL.REL.NOINC `($__internal_0_$__cuda_sm3x_div_rn_noftz_f32_slowpath) ;  /* 0x0000000000c47944 */ /* 0x020fea0003c00000 */
.L_x_61:
[----:B------:R-:W-:Y:S05]  /*27e0*/  BSYNC.RECONVERGENT B3 ;  /* 0x0000000000037941 */ /* 0x000fea0003800200 */
.L_x_60:
[----:B------:R3:W-:Y:S02]  /*27f0*/  STS [R17], R0 ;  /* 0x0000000011007388 */ /* 0x0007e40000000800 */
.L_x_25:
[----:B------:R-:W-:Y:S05]  /*2800*/  BSYNC.RECONVERGENT B0 ;  /* 0x0000000000007941 */ /* 0x000fea0003800200 */
.L_x_24:
[----:B------:R-:W4:Y:S01]  /*2810*/  S2UR UR8, SR_CgaCtaId ;  /* 0x00000000000879c3 */ /* 0x000f220000008800 */
[----:B-----5:R-:W3:Y:S01]  /*2820*/  F2I.TRUNC.NTZ R19, R19 ;  /* 0x0000001300137305 */ /* 0x020ee2000020f100 */
[----:B------:R-:W-:Y:S01]  /*2830*/  UMOV UR4, 0x400 ;  /* 0x0000040000047882 */ /* 0x000fe20000000000 */
[----:B01----:R-:W-:Y:S01]  /*2840*/  IMAD.MOV.U32 R5, RZ, RZ, 0x3e055027 ;  /* 0x3e055027ff057424 */ /* 0x003fe200078e00ff */
[----:B------:R-:W-:Y:S01]  /*2850*/  UIADD3 UR5, UPT, UPT, UR4, 0x10, URZ ;  /* 0x0000001004057890 */ /* 0x000fe2000fffe0ff */
[----:B------:R-:W-:Y:S01]  /*2860*/  ISETP.NE.AND P1, PT, R20, RZ, PT ;  /* 0x000000ff1400720c */ /* 0x000fe20003f25270 */
[----:B------:R-:W-:Y:S02]  /*2870*/  BSSY.RECONVERGENT B0, `(.L_x_62) ;  /* 0x0000021000007945 */ /* 0x000fe40003800200 */
[----:B----4-:R-:W-:Y:S02]  /*2880*/  ULEA UR5, UR8, UR5, 0x18 ;  /* 0x0000000508057291 */ /* 0x010fe4000f8ec0ff */
[----:B------:R-:W-:-:S04]  /*2890*/  ULEA UR4, UR8, UR4, 0x18 ;  /* 0x0000000408047291 */ /* 0x000fc8000f8ec0ff */
[----:B---3--:R-:W-:-:S06]  /*28a0*/  LEA R0, R19, UR5, 0x2 ;  /* 0x0000000513007c11 */ /* 0x008fcc000f8e10ff */
[----:B------:R-:W2:Y:S04]  /*28b0*/  LDS R0, [R0] ;  /* 0x0000000000007984 */ /* 0x000ea80000000800 */
[----:B------:R-:W-:Y:S01]  /*28c0*/  @!P1 STS [UR4], RZ ;  /* 0x000000ffff009988 */ /* 0x000fe20008000804 */
[----:B--2---:R-:W-:-:S04]  /*28d0*/  FMNMX R2, R0, 1.0000000116860974231e-07, !PT ;  /* 0x33d6bf9500027809 */ /* 0x004fc80007800000 */
[C---:B------:R-:W-:Y:S01]  /*28e0*/  IADD3 R3, PT, PT, R2.reuse, -0x3f2aaaab, RZ ;  /* 0xc0d5555502037810 */ /* 0x040fe20007ffe0ff */
[----:B------:R-:W-:Y:S01]  /*28f0*/  BAR.SYNC.DEFER_BLOCKING 0x0 ;  /* 0x0000000000007b1d */ /* 0x000fe20000010000 */
[----:B------:R-:W-:Y:S02]  /*2900*/  ISETP.GT.U32.AND P0, PT, R2, 0x7f7fffff, PT ;  /* 0x7f7fffff0200780c */ /* 0x000fe40003f04070 */
[----:B------:R-:W-:-:S04]  /*2910*/  LOP3.LUT R3, R3, 0xff800000, RZ, 0xc0, !PT ;  /* 0xff80000003037812 */ /* 0x000fc800078ec0ff */
[-C--:B------:R-:W-:Y:S02]  /*2920*/  IADD3 R4, PT, PT, R2, -R3.reuse, RZ ;  /* 0x8000000302047210 */ /* 0x080fe40007ffe0ff */
[----:B------:R-:W-:Y:S02]  /*2930*/  I2FP.F32.S32 R0, R3 ;  /* 0x0000000300007245 */ /* 0x000fe40000201400 */
[----:B------:R-:W-:Y:S01]  /*2940*/  MOV R3, 0x7f800000 ;  /* 0x7f80000000037802 */ /* 0x000fe20000000f00 */
[----:B------:R-:W-:Y:S02]  /*2950*/  FADD R4, R4, -1 ;  /* 0xbf80000004047421 */ /* 0x000fe40000000000 */
[----:B------:R-:W-:Y:S02]  /*2960*/  FFMA R0, R0, 1.1920928955078125e-07, RZ ;  /* 0x3400000000007823 */ /* 0x000fe400000000ff */
[----:B------:R-:W-:-:S04]  /*2970*/  FFMA R5, R4, -R5, 0.14084610342979431152 ;  /* 0x3e1039f604057423 */ /* 0x000fc80000000805 */
[----:B------:R-:W-:-:S04]  /*2980*/  FFMA R5, R4, R5, -0.12148627638816833496 ;  /* 0xbdf8cdcc04057423 */ /* 0x000fc80000000005 */
[----:B------:R-:W-:-:S04]  /*2990*/  FFMA R5, R4, R5, 0.13980610668659210205 ;  /* 0x3e0f295504057423 */ /* 0x000fc80000000005 */
[----:B------:R-:W-:-:S04]  /*29a0*/  FFMA R5, R4, R5, -0.16684235632419586182 ;  /* 0xbe2ad8b904057423 */ /* 0x000fc80000000005 */
[----:B------:R-:W-:-:S04]  /*29b0*/  FFMA R5, R4, R5, 0.20012299716472625732 ;  /* 0x3e4ced0b04057423 */ /* 0x000fc80000000005 */
[----:B------:R-:W-:-:S04]  /*29c0*/  FFMA R5, R4, R5, -0.24999669194221496582 ;  /* 0xbe7fff2204057423 */ /* 0x000fc80000000005 */
[----:B------:R-:W-:-:S04]  /*29d0*/  FFMA R5, R4, R5, 0.33333182334899902344 ;  /* 0x3eaaaa7804057423 */ /* 0x000fc80000000005 */
[----:B------:R-:W-:-:S04]  /*29e0*/  FFMA R5, R4, R5, -0.5 ;  /* 0xbf00000004057423 */ /* 0x000fc80000000005 */
[----:B------:R-:W-:-:S04]  /*29f0*/  FMUL R5, R4, R5 ;  /* 0x0000000504057220 */ /* 0x000fc80000400000 */
[----:B------:R-:W-:-:S04]  /*2a00*/  FFMA R5, R4, R5, R4 ;  /* 0x0000000504057223 */ /* 0x000fc80000000004 */
[----:B------:R-:W-:Y:S01]  /*2a10*/  FFMA R5, R0, 0.69314718246459960938, R5 ;  /* 0x3f31721800057823 */ /* 0x000fe20000000005 */
[----:B------:R-:W-:-:S07]  /*2a20*/  @P0 FFMA R5, R2, R3, +INF ;  /* 0x7f80000002050423 */ /* 0x000fce0000000003 */
.L_x_63:
[----:B------:R-:W0:Y:S01]  /*2a30*/  LDS R2, [UR4] ;  /* 0x00000004ff027984 */ /* 0x000e220008000800 */
[----:B------:R-:W-:Y:S01]  /*2a40*/  MOV R0, UR4 ;  /* 0x0000000400007c02 */ /* 0x000fe20008000f00 */
[----:B0-----:R-:W-:-:S05]  /*2a50*/  FADD R3, -R5, R2 ;  /* 0x0000000205037221 */ /* 0x001fca0000000100 */
[----:B------:R-:W0:Y:S02]  /*2a60*/  ATOMS.CAST.SPIN P0, [R0], R2, R3 ;  /* 0x000000020000758d */ /* 0x000e240001800003 */
[----:B0-----:R-:W-:Y:S05]  /*2a70*/  @!P0 BRA `(.L_x_63) ;  /* 0xfffffffc00ec8947 */ /* 0x001fea000383ffff */
[----:B------:R-:W-:Y:S05]  /*2a80*/  BSYNC.RECONVERGENT B0 ;  /* 0x0000000000007941 */ /* 0x000fea0003800200 */
.L_x_62:
[----:B------:R-:W-:Y:S06]  /*2a90*/  BAR.SYNC.DEFER_BLOCKING 0x0 ;  /* 0x0000000000007b1d */ /* 0x000fec0000010000 */
[----:B------:R-:W-:Y:S05]  /*2aa0*/  @P1 EXIT ;  /* 0x000000000000194d */ /* 0x000fea0003800000 */
[----:B------:R-:W0:Y:S01]  /*2ab0*/  LDS R5, [UR4] ;  /* 0x00000004ff057984 */ /* 0x000e220008000800 */
[----:B------:R-:W0:Y:S03]  /*2ac0*/  LDC.64 R2, c[0x0][0x398] ;  /* 0x0000e600ff027b82 */ /* 0x000e260000000a00 */
[----:B0-----:R-:W-:Y:S01]  /*2ad0*/  REDG.E.ADD.F32.FTZ.RN.STRONG.GPU desc[UR6][R2.64], R5 ;  /* 0x00000005020079a6 */ /* 0x001fe2000c12f306 */
[----:B------:R-:W-:Y:S05]  /*2ae0*/  EXIT ;  /* 0x000000000000794d */ /* 0x000fea0003800000 */
        .weak           $__internal_0_$__cuda_sm3x_div_rn_noftz_f32_slowpath
        .type           $__internal_0_$__cuda_sm3x_div_rn_noftz_f32_slowpath,@function
        .size           $__internal_0_$__cuda_sm3x_div_rn_noftz_f32_slowpath,(.L_x_76 - $__internal_0_$__cuda_sm3x_div_rn_noftz_f32_slowpath)
$__internal_0_$__cuda_sm3x_div_rn_noftz_f32_slowpath:
[----:B------:R-:W-:Y:S01]  /*2af0*/  SHF.R.U32.HI R11, RZ, 0x17, R3 ;  /* 0x00000017ff0b7819 */ /* 0x000fe20000011603 */
[----:B------:R-:W-:Y:S01]  /*2b00*/  BSSY.RECONVERGENT B1, `(.L_x_64) ;  /* 0x0000063000017945 */ /* 0x000fe20003800200 */
[----:B------:R-:W-:Y:S02]  /*2b10*/  SHF.R.U32.HI R0, RZ, 0x17, R4 ;  /* 0x00000017ff007819 */ /* 0x000fe40000011604 */
[----:B------:R-:W-:Y:S02]  /*2b20*/  LOP3.LUT R11, R11, 0xff, RZ, 0xc0, !PT ;  /* 0x000000ff0b0b7812 */ /* 0x000fe400078ec0ff */
[----:B------:R-:W-:Y:S02]  /*2b30*/  LOP3.LUT R0, R0, 0xff, RZ, 0xc0, !PT ;  /* 0x000000ff00007812 */ /* 0x000fe400078ec0ff */
[----:B------:R-:W-:Y:S02]  /*2b40*/  IADD3 R21, PT, PT, R11, -0x1, RZ ;  /* 0xffffffff0b157810 */ /* 0x000fe40007ffe0ff */
[----:B------:R-:W-:Y:S01]  /*2b50*/  MOV R25, R3 ;  /* 0x0000000300197202 */ /* 0x000fe20000000f00 */
[----:B------:R-:W-:Y:S01]  /*2b60*/  VIADD R23, R0, 0xffffffff ;  /* 0xffffffff00177836 */ /* 0x000fe20000000000 */
[----:B------:R-:W-:-:S04]  /*2b70*/  ISETP.GT.U32.AND P0, PT, R21, 0xfd, PT ;  /* 0x000000fd1500780c */ /* 0x000fc80003f04070 */
[----:B------:R-:W-:-:S13]  /*2b80*/  ISETP.GT.U32.OR P0, PT, R23, 0xfd, P0 ;  /* 0x000000fd1700780c */ /* 0x000fda0000704470 */
[----:B------:R-:W-:Y:S01]  /*2b90*/  @!P0 MOV R15, RZ ;  /* 0x000000ff000f8202 */ /* 0x000fe20000000f00 */
[----:B------:R-:W-:Y:S06]  /*2ba0*/  @!P0 BRA `(.L_x_65) ;  /* 0x00000000005c8947 */ /* 0x000fec0003800000 */
[----:B------:R-:W-:Y:S02]  /*2bb0*/  FSETP.GTU.FTZ.AND P0, PT, |R4|, +INF , PT ;  /* 0x7f8000000400780b */ /* 0x000fe40003f1c200 */
[----:B------:R-:W-:-:S04]  /*2bc0*/  FSETP.GTU.FTZ.AND P1, PT, |R3|, +INF , PT ;  /* 0x7f8000000300780b */ /* 0x000fc80003f3c200 */
[----:B------:R-:W-:-:S13]  /*2bd0*/  PLOP3.LUT P0, PT, P0, P1, PT, 0xf8, 0x8f ;  /* 0x00000000008f781c */ /* 0x000fda0000703f70 */
[----:B------:R-:W-:Y:S05]  /*2be0*/  @P0 BRA `(.L_x_66) ;  /* 0x00000004004c0947 */ /* 0x000fea0003800000 */
[----:B------:R-:W-:-:S13]  /*2bf0*/  LOP3.LUT P0, RZ, R25, 0x7fffffff, R4, 0xc8, !PT ;  /* 0x7fffffff19ff7812 */ /* 0x000fda000780c804 */
[----:B------:R-:W-:Y:S05]  /*2c00*/  @!P0 BRA `(.L_x_67) ;  /* 0x00000004003c8947 */ /* 0x000fea0003800000 */
[C---:B------:R-:W-:Y:S02]  /*2c10*/  FSETP.NEU.FTZ.AND P3, PT, |R4|.reuse, +INF , PT ;  /* 0x7f8000000400780b */ /* 0x040fe40003f7d200 */
[----:B------:R-:W-:Y:S02]  /*2c20*/  FSETP.NEU.FTZ.AND P1, PT, |R3|, +INF , PT ;  /* 0x7f8000000300780b */ /* 0x000fe40003f3d200 */
[----:B------:R-:W-:-:S11]  /*2c30*/  FSETP.NEU.FTZ.AND P0, PT, |R4|, +INF , PT ;  /* 0x7f8000000400780b */ /* 0x000fd60003f1d200 */
[----:B------:R-:W-:Y:S05]  /*2c40*/  @!P1 BRA !P3, `(.L_x_67) ;  /* 0x00000004002c9947 */ /* 0x000fea0005800000 */
[----:B------:R-:W-:-:S04]  /*2c50*/  LOP3.LUT P3, RZ, R4, 0x7fffffff, RZ, 0xc0, !PT ;  /* 0x7fffffff04ff7812 */ /* 0x000fc8000786c0ff */
[----:B------:R-:W-:-:S13]  /*2c60*/  PLOP3.LUT P1, PT, P1, P3, PT, 0x2f, 0xf2 ;  /* 0x0000000000f2781c */ /* 0x000fda0000f26577 */
[----:B------:R-:W-:Y:S05]  /*2c70*/  @P1 BRA `(.L_x_68) ;  /* 0x0000000400181947 */ /* 0x000fea0003800000 */
[----:B------:R-:W-:-:S04]  /*2c80*/  LOP3.LUT P1, RZ, R25, 0x7fffffff, RZ, 0xc0, !PT ;  /* 0x7fffffff19ff7812 */ /* 0x000fc8000782c0ff */
[----:B------:R-:W-:-:S13]  /*2c90*/  PLOP3.LUT P0, PT, P0, P1, PT, 0x2f, 0xf2 ;  /* 0x0000000000f2781c */ /* 0x000fda0000702577 */
[----:B------:R-:W-:Y:S05]  /*2ca0*/  @P0 BRA `(.L_x_69) ;  /* 0x0000000400000947 */ /* 0x000fea0003800000 */
[----:B------:R-:W-:Y:S02]  /*2cb0*/  ISETP.GE.AND P0, PT, R23, RZ, PT ;  /* 0x000000ff1700720c */ /* 0x000fe40003f06270 */
[----:B------:R-:W-:-:S11]  /*2cc0*/  ISETP.GE.AND P1, PT, R21, RZ, PT ;  /* 0x000000ff1500720c */ /* 0x000fd60003f26270 */
[----:B------:R-:W-:Y:S01]  /*2cd0*/  @P0 MOV R15, RZ ;  /* 0x000000ff000f0202 */ /* 0x000fe20000000f00 */
[----:B------:R-:W-:Y:S02]  /*2ce0*/  @!P0 IMAD.MOV.U32 R15, RZ, RZ, -0x40 ;  /* 0xffffffc0ff0f8424 */ /* 0x000fe400078e00ff */
[----:B------:R-:W-:Y:S01]  /*2cf0*/  @!P0 FFMA R4, R4, 1.84467440737095516160e+19, RZ ;  /* 0x5f80000004048823 */ /* 0x000fe200000000ff */
[----:B------:R-:W-:Y:S02]  /*2d00*/  @!P1 FFMA R25, R3, 1.84467440737095516160e+19, RZ ;  /* 0x5f80000003199823 */ /* 0x000fe400000000ff */
[----:B------:R-:W-:-:S07]  /*2d10*/  @!P1 IADD3 R15, PT, PT, R15, 0x40, RZ ;  /* 0x000000400f0f9810 */ /* 0x000fce0007ffe0ff */
.L_x_65:
[----:B------:R-:W-:Y:S01]  /*2d20*/  LEA R26, R11, 0xc0800000, 0x17 ;  /* 0xc08000000b1a7811 */ /* 0x000fe200078eb8ff */
[----:B------:R-:W-:Y:S01]  /*2d30*/  BSSY.RECONVERGENT B2, `(.L_x_70) ;  /* 0x0000036000027945 */ /* 0x000fe20003800200 */
[----:B------:R-:W-:Y:S02]  /*2d40*/  IADD3 R23, PT, PT, R0, -0x7f, RZ ;  /* 0xffffff8100177810 */ /* 0x000fe40007ffe0ff */
[----:B------:R-:W-:-:S03]  /*2d50*/  IADD3 R26, PT, PT, -R26, R25, RZ ;  /* 0x000000191a1a7210 */ /* 0x000fc60007ffe1ff */
[C---:B------:R-:W-:Y:S01]  /*2d60*/  IMAD R0, R23.reuse, -0x800000, R4 ;  /* 0xff80000017007824 */ /* 0x040fe200078e0204 */
[----:B------:R0:W1:Y:S01]  /*2d70*/  MUFU.RCP R24, R26 ;  /* 0x0000001a00187308 */ /* 0x0000620000001000 */
[----:B------:R-:W-:Y:S01]  /*2d80*/  FADD.FTZ R21, -R26, -RZ ;  /* 0x800000ff1a157221 */ /* 0x000fe20000010100 */
[----:B0-----:R-:W-:-:S05]  /*2d90*/  IADD3 R26, PT, PT, R23, 0x7f, -R11 ;  /* 0x0000007f171a7810 */ /* 0x001fca0007ffe80b */
[----:B------:R-:W-:Y:S02]  /*2da0*/  IMAD.IADD R15, R26, 0x1, R15 ;  /* 0x000000011a0f7824 */ /* 0x000fe400078e020f */
[----:B-1----:R-:W-:-:S04]  /*2db0*/  FFMA R25, R24, R21, 1 ;  /* 0x3f80000018197423 */ /* 0x002fc80000000015 */
[----:B------:R-:W-:-:S04]  /*2dc0*/  FFMA R25, R24, R25, R24 ;  /* 0x0000001918197223 */ /* 0x000fc80000000018 */
[----:B------:R-:W-:-:S04]  /*2dd0*/  FFMA R4, R0, R25, RZ ;  /* 0x0000001900047223 */ /* 0x000fc800000000ff */
[----:B------:R-:W-:-:S04]  /*2de0*/  FFMA R24, R21, R4, R0 ;  /* 0x0000000415187223 */ /* 0x000fc80000000000 */
[----:B------:R-:W-:-:S04]  /*2df0*/  FFMA R24, R25, R24, R4 ;  /* 0x0000001819187223 */ /* 0x000fc80000000004 */
[----:B------:R-:W-:-:S04]  /*2e00*/  FFMA R21, R21, R24, R0 ;  /* 0x0000001815157223 */ /* 0x000fc80000000000 */
[----:B------:R-:W-:-:S05]  /*2e10*/  FFMA R0, R25, R21, R24 ;  /* 0x0000001519007223 */ /* 0x000fca0000000018 */
[----:B------:R-:W-:-:S04]  /*2e20*/  SHF.R.U32.HI R4, RZ, 0x17, R0 ;  /* 0x00000017ff047819 */ /* 0x000fc80000011600 */
[----:B------:R-:W-:-:S04]  /*2e30*/  LOP3.LUT R4, R4, 0xff, RZ, 0xc0, !PT ;  /* 0x000000ff04047812 */ /* 0x000fc800078ec0ff */
[----:B------:R-:W-:-:S04]  /*2e40*/  IADD3 R4, PT, PT, R4, R15, RZ ;  /* 0x0000000f04047210 */ /* 0x000fc80007ffe0ff */
[----:B------:R-:W-:-:S04]  /*2e50*/  IADD3 R11, PT, PT, R4, -0x1, RZ ;  /* 0xffffffff040b7810 */ /* 0x000fc80007ffe0ff */
[----:B------:R-:W-:-:S13]  /*2e60*/  ISETP.GE.U32.AND P0, PT, R11, 0xfe, PT ;  /* 0x000000fe0b00780c */ /* 0x000fda0003f06070 */
[----:B------:R-:W-:Y:S05]  /*2e70*/  @!P0 BRA `(.L_x_71) ;  /* 0x0000000000808947 */ /* 0x000fea0003800000 */
[----:B------:R-:W-:-:S13]  /*2e80*/  ISETP.GT.AND P0, PT, R4, 0xfe, PT ;  /* 0x000000fe0400780c */ /* 0x000fda0003f04270 */
[----:B------:R-:W-:Y:S05]  /*2e90*/  @P0 BRA `(.L_x_72) ;  /* 0x00000000006c0947 */ /* 0x000fea0003800000 */
[----:B------:R-:W-:-:S13]  /*2ea0*/  ISETP.GE.AND P0, PT, R4, 0x1, PT ;  /* 0x000000010400780c */ /* 0x000fda0003f06270 */
[----:B------:R-:W-:Y:S05]  /*2eb0*/  @P0 BRA `(.L_x_73) ;  /* 0x0000000000740947 */ /* 0x000fea0003800000 */
[----:B------:R-:W-:Y:S02]  /*2ec0*/  ISETP.GE.AND P0, PT, R4, -0x18, PT ;  /* 0xffffffe80400780c */ /* 0x000fe40003f06270 */
[----:B------:R-:W-:-:S11]  /*2ed0*/  LOP3.LUT R0, R0, 0x80000000, RZ, 0xc0, !PT ;  /* 0x8000000000007812 */ /* 0x000fd600078ec0ff */
[----:B------:R-:W-:Y:S05]  /*2ee0*/  @!P0 BRA `(.L_x_73) ;  /* 0x0000000000688947 */ /* 0x000fea0003800000 */
[CCC-:B------:R-:W-:Y:S01]  /*2ef0*/  FFMA.RZ R11, R25.reuse, R21.reuse, R24.reuse ;  /* 0x00000015190b7223 */ /* 0x1c0fe2000000c018 */
[CCC-:B------:R-:W-:Y:S01]  /*2f00*/  FFMA.RP R15, R25.reuse, R21.reuse, R24.reuse ;  /* 0x00000015190f7223 */ /* 0x1c0fe20000008018 */
[----:B------:R-:W-:Y:S01]  /*2f10*/  FFMA.RM R24, R25, R21, R24 ;  /* 0x0000001519187223 */ /* 0x000fe20000004018 */
[C---:B------:R-:W-:Y:S02]  /*2f20*/  IADD3 R21, PT, PT, R4.reuse, 0x20, RZ ;  /* 0x0000002004157810 */ /* 0x040fe40007ffe0ff */
[----:B------:R-:W-:Y:S02]  /*2f30*/  LOP3.LUT R11, R11, 0x7fffff, RZ, 0xc0, !PT ;  /* 0x007fffff0b0b7812 */ /* 0x000fe400078ec0ff */
[C---:B------:R-:W-:Y:S02]  /*2f40*/  ISETP.NE.AND P3, PT, R4.reuse, RZ, PT ;  /* 0x000000ff0400720c */ /* 0x040fe40003f65270 */
[----:B------:R-:W-:Y:S02]  /*2f50*/  LOP3.LUT R26, R11, 0x800000, RZ, 0xfc, !PT ;  /* 0x008000000b1a7812 */ /* 0x000fe400078efcff */
[----:B------:R-:W-:Y:S01]  /*2f60*/  ISETP.NE.AND P1, PT, R4, RZ, PT ;  /* 0x000000ff0400720c */ /* 0x000fe20003f25270 */
[----:B------:R-:W-:Y:S01]  /*2f70*/  IMAD.MOV R4, RZ, RZ, -R4 ;  /* 0x000000ffff047224 */ /* 0x000fe200078e0a04 */
[----:B------:R-:W-:-:S02]  /*2f80*/  SHF.L.U32 R21, R26, R21, RZ ;  /* 0x000000151a157219 */ /* 0x000fc400000006ff */
[----:B------:R-:W-:Y:S02]  /*2f90*/  FSETP.NEU.FTZ.AND P0, PT, R15, R24, PT ;  /* 0x000000180f00720b */ /* 0x000fe40003f1d000 */
[----:B------:R-:W-:Y:S02]  /*2fa0*/  SEL R11, R4, RZ, P3 ;  /* 0x000000ff040b7207 */ /* 0x000fe40001800000 */
[----:B------:R-:W-:Y:S02]  /*2fb0*/  ISETP.NE.AND P1, PT, R21, RZ, P1 ;  /* 0x000000ff1500720c */ /* 0x000fe40000f25270 */
[----:B------:R-:W-:Y:S02]  /*2fc0*/  SHF.R.U32.HI R11, RZ, R11, R26 ;  /* 0x0000000bff0b7219 */ /* 0x000fe4000001161a */
[----:B------:R-:W-:Y:S02]  /*2fd0*/  PLOP3.LUT P0, PT, P0, P1, PT, 0xf8, 0x8f ;  /* 0x00000000008f781c */ /* 0x000fe40000703f70 */
[----:B------:R-:W-:-:S02]  /*2fe0*/  SHF.R.U32.HI R4, RZ, 0x1, R11 ;  /* 0x00000001ff047819 */ /* 0x000fc4000001160b */
[----:B------:R-:W-:-:S04]  /*2ff0*/  SEL R15, RZ, 0x1, !P0 ;  /* 0x00000001ff0f7807 */ /* 0x000fc80004000000 */
[----:B------:R-:W-:-:S04]  /*3000*/  LOP3.LUT R24, R15, 0x1, R4, 0xf8, !PT ;  /* 0x000000010f187812 */ /* 0x000fc800078ef804 */
[----:B------:R-:W-:-:S04]  /*3010*/  LOP3.LUT R11, R24, R11, RZ, 0xc0, !PT ;  /* 0x0000000b180b7212 */ /* 0x000fc800078ec0ff */
[----:B------:R-:W-:-:S04]  /*3020*/  IADD3 R11, PT, PT, R4, R11, RZ ;  /* 0x0000000b040b7210 */ /* 0x000fc80007ffe0ff */
[----:B------:R-:W-:Y:S01]  /*3030*/  LOP3.LUT R0, R11, R0, RZ, 0xfc, !PT ;  /* 0x000000000b007212 */ /* 0x000fe200078efcff */
[----:B------:R-:W-:Y:S06]  /*3040*/  BRA `(.L_x_73) ;  /* 0x0000000000107947 */ /* 0x000fec0003800000 */
.L_x_72:
[----:B------:R-:W-:-:S04]  /*3050*/  LOP3.LUT R0, R0, 0x80000000, RZ, 0xc0, !PT ;  /* 0x8000000000007812 */ /* 0x000fc800078ec0ff */
[----:B------:R-:W-:Y:S01]  /*3060*/  LOP3.LUT R0, R0, 0x7f800000, RZ, 0xfc, !PT ;  /* 0x7f80000000007812 */ /* 0x000fe200078efcff */
[----:B------:R-:W-:Y:S06]  /*3070*/  BRA `(.L_x_73) ;  /* 0x0000000000047947 */ /* 0x000fec0003800000 */
.L_x_71:
[----:B------:R-:W-:-:S07]  /*3080*/  LEA R0, R15, R0, 0x17 ;  /* 0x000000000f007211 */ /* 0x000fce00078eb8ff */
.L_x_73:
[----:B------:R-:W-:Y:S05]  /*3090*/  BSYNC.RECONVERGENT B2 ;  /* 0x0000000000027941 */ /* 0x000fea0003800200 */
.L_x_70:
[----:B------:R-:W-:Y:S05]  /*30a0*/  BRA `(.L_x_74) ;  /* 0x0000000000207947 */ /* 0x000fea0003800000 */
.L_x_69:
[----:B------:R-:W-:-:S04]  /*30b0*/  LOP3.LUT R0, R25, 0x80000000, R4, 0x48, !PT ;  /* 0x8000000019007812 */ /* 0x000fc800078e4804 */
[----:B------:R-:W-:Y:S01]  /*30c0*/  LOP3.LUT R0, R0, 0x7f800000, RZ, 0xfc, !PT ;  /* 0x7f80000000007812 */ /* 0x000fe200078efcff */
[----:B------:R-:W-:Y:S06]  /*30d0*/  BRA `(.L_x_74) ;  /* 0x0000000000147947 */ /* 0x000fec0003800000 */
.L_x_68:
[----:B------:R-:W-:Y:S01]  /*30e0*/  LOP3.LUT R0, R25, 0x80000000, R4, 0x48, !PT ;  /* 0x8000000019007812 */ /* 0x000fe200078e4804 */
[----:B------:R-:W-:Y:S06]  /*30f0*/  BRA `(.L_x_74) ;  /* 0x00000000000c7947 */ /* 0x000fec0003800000 */
.L_x_67:
[----:B------:R-:W0:Y:S01]  /*3100*/  MUFU.RSQ R0, -QNAN ;  /* 0xffc0000000007908 */ /* 0x000e220000001400 */
[----:B------:R-:W-:Y:S05]  /*3110*/  BRA `(.L_x_74) ;  /* 0x0000000000047947 */ /* 0x000fea0003800000 */
.L_x_66:
[----:B------:R-:W-:-:S07]  /*3120*/  FADD.FTZ R0, R4, R3 ;  /* 0x0000000304007221 */ /* 0x000fce0000010000 */
.L_x_74:
[----:B------:R-:W-:Y:S05]  /*3130*/  BSYNC.RECONVERGENT B1 ;  /* 0x0000000000017941 */ /* 0x000fea0003800200 */
.L_x_64:
[----:B------:R-:W-:-:S04]  /*3140*/  HFMA2 R23, -RZ, RZ, 0, 0 ;  /* 0x00000000ff177431 */ /* 0x000fc800000001ff */
[----:B0-----:R-:W-:Y:S05]  /*3150*/  RET.REL.NODEC R22 `(_Z30softmaxCrossEntropyFusedKernelPfS_S_S_ii) ;  /* 0xffffffcc16a87950 */ /* 0x001fea0003c3ffff */
.L_x_75:
[----:B------:R-:W-:-:S00]  /*3160*/  BRA `(.L_x_75) ;  /* 0xfffffffc00fc7947 */ /* 0x000fc0000383ffff */
[----:B------:R-:W-:-:S00]  /*3170*/  NOP ;  /* 0x0000000000007918 */ /* 0x000fc00000000000 */
        /* <DEDUP_REMOVED lines=8> */
.L_x_76:


//--------------------- .nv.shared._Z30softmaxCrossEntropyFusedKernelPfS_S_S_ii --------------------------
	.section	.nv.shared._Z30softmaxCrossEntropyFusedKernelPfS_S_S_ii,"aw",@nobits
	.sectionflags	@""
	.align	16
.nv.shared._Z30softmaxCrossEntropyFusedKernelPfS_S_S_ii:
	.zero		1040


//--------------------- .nv.shared.reserved.0     --------------------------
	.section	.nv.shared.reserved.0,"aw",@nobits
	.weak		__nv_reservedSMEM_offset_0_alias
	.size		__nv_reservedSMEM_offset_0_alias, 0, 64
	.other		__nv_reservedSMEM_offset_0_alias,@"STO_CUDA_RESERVED_SHARED STV_DEFAULT"
__nv_reservedSMEM_offset_0_alias:
	.zero		0
	.zero		64


//--------------------- .nv.constant0._Z30softmaxCrossEntropyFusedKernelPfS_S_S_ii --------------------------
	.section	.nv.constant0._Z30softmaxCrossEntropyFusedKernelPfS_S_S_ii,"a",@progbits
	.sectionflags	@""
	.align	4
.nv.constant0._Z30softmaxCrossEntropyFusedKernelPfS_S_S_ii:
	.zero		936


//--------------------- SYMBOLS --------------------------

	.type		.nv.reservedSmem.offset0,@object
	.size		.nv.reservedSmem.offset0,0x4
	.type		.nv.reservedSmem.cap,@object
	.size		.nv.reservedSmem.cap,0x4
